// auto-generated by cutlass_sweep.gemm — config: {"arch": "sm_100", "cluster_m": 2, "cluster_n": 1, "dtype": "e4m3", "stages": 5, "tile_k": 128, "tile_m": 64, "tile_n": 128}
#include "cutlass/cutlass.h"
#include "cutlass/gemm/collective/collective_builder.hpp"
#include "cutlass/gemm/device/gemm_universal_adapter.h"
#include "cutlass/gemm/kernel/gemm_universal.hpp"
#include "cutlass/epilogue/collective/collective_builder.hpp"

using ElemA = cutlass::float_e4m3_t;
using ElemB = cutlass::float_e4m3_t;
using ElemCD = cutlass::float_e4m3_t;
using Acc  = float;
using TileShape    = cute::Shape<cute::_64, cute::_128, cute::_128>;
using ClusterShape = cute::Shape<cute::_2, cute::_1, cute::_1>;

using CollectiveEpilogue = typename cutlass::epilogue::collective::CollectiveBuilder<
    cutlass::arch::Sm100, cutlass::arch::OpClassTensorOp,
    TileShape, ClusterShape,
    cutlass::epilogue::collective::EpilogueTileAuto,
    Acc, Acc,
    ElemCD, cutlass::layout::RowMajor, 128 / cutlass::sizeof_bits<ElemCD>::value,
    ElemCD, cutlass::layout::RowMajor, 128 / cutlass::sizeof_bits<ElemCD>::value,
    cutlass::epilogue::collective::EpilogueScheduleAuto
  >::CollectiveOp;

using CollectiveMainloop = typename cutlass::gemm::collective::CollectiveBuilder<
    cutlass::arch::Sm100, cutlass::arch::OpClassTensorOp,
    ElemA, cutlass::layout::RowMajor, 128 / cutlass::sizeof_bits<ElemA>::value,
    ElemB, cutlass::layout::ColumnMajor, 128 / cutlass::sizeof_bits<ElemB>::value,
    Acc,
    TileShape, ClusterShape,
    cutlass::gemm::collective::StageCount<5>,
    cutlass::gemm::collective::KernelScheduleAuto
  >::CollectiveOp;

using GemmKernel = cutlass::gemm::kernel::GemmUniversal<
    cute::Shape<int,int,int,int>,
    CollectiveMainloop,
    CollectiveEpilogue
>;
using Gemm = cutlass::gemm::device::GemmUniversalAdapter<GemmKernel>;

// Force the device kernel symbol into the cubin without needing a host main.
auto* _anchor = &cutlass::device_kernel<GemmKernel>;


// ===== COMPILED SASS (sm_100a) =====

	.target	sm_100a

	.elftype	@"ET_EXEC"


//--------------------- .note.nv.tkinfo           --------------------------
	.section	.note.nv.tkinfo,"",@"SHT_NOTE"
	.sectionflags	@"SHF_NOTE_NV_TKINFO"
	.tkinfo
        /*0018*/ 	.word	0x00000002
        /*0030*/ 	.string	""
        /*0030*/ 	.string	"ptxas"
        /*0030*/ 	.string	"Cuda compilation tools, release 13.0, V13.0.88"
        /*0030*/ 	.string	"Build cuda_13.0.r13.0/compiler.36424714_0"
        /*0030*/ 	.string	"-arch sm_100a -m 64 "



//--------------------- .note.nv.cuinfo           --------------------------
	.section	.note.nv.cuinfo,"",@"SHT_NOTE"
	.sectionflags	@"SHF_NOTE_NV_CUINFO"
        /*0018*/ 	.short	0x0002
        /*001a*/ 	.short	0x0064
        /*001c*/ 	.short	0x0082
	.zero		2


//--------------------- .nv.info                  --------------------------
	.section	.nv.info,"",@"SHT_CUDA_INFO"
	.align	4


	//----- nvinfo : EIATTR_REGCOUNT
	.align		4
        /*0000*/ 	.byte	0x04, 0x2f
        /*0002*/ 	.short	(.L_19 - .L_18)
	.align		4
.L_18:
        /*0004*/ 	.word	index@(_ZN7cutlass13device_kernelINS_4gemm6kernel13GemmUniversalIN4cute5tupleIJiiiiEEENS1_10collective13CollectiveMmaINS1_35MainloopSm100TmaUmmaWarpSpecializedILi5ELi2ELi4ENS5_IJNS4_1CILi2EEENSA_ILi1EEESC_EEEEENS5_IJNSA_ILi64EEENSA_ILi128EEESG_EEENS_12float_e4m3_tENS5_IJlSC_lEEESI_SJ_NS4_8TiledMMAINS4_8MMA_AtomIJNS4_10MMA_TraitsINS4_19SM100_MMA_F8F6F4_SSEJSI_SI_fSF_SG_NS4_17integral_constantINS4_4UMMA5MajorELSQ_0EEESR_NSO_INSP_7ScaleInELSS_0EEEST_EEEEEENS4_6LayoutINS5_IJSC_SC_SC_EEENS5_IJNSA_ILi0EEESY_SY_EEEEENS5_IJNS4_10UnderscoreES11_S11_EEEEENS4_13SM90_TMA_LOADENS4_14ComposedLayoutINS4_7SwizzleILi3ELi4ELi3EEENS4_18smem_ptr_flag_bitsILi8EEENSW_INS5_IJNSA_ILi8EEESG_EEENS5_IJSG_SC_EEEEEEEvNS4_8identityENS4_23SM90_TMA_LOAD_MULTICASTES1E_vS1F_EENS_8epilogue10collective18CollectiveEpilogueINS1I_23Sm100TmaWarpSpecializedILi2ELi2ELi32ELb0ELb0EEEJSH_NS5_IJNSW_ISF_SC_EES1N_EEESI_SJ_SI_SJ_NS1I_6fusion15FusionCallbacksIS1M_NS1P_17LinearCombinationISI_fSI_fLNS_15FloatRoundStyleE2EEESH_S1O_JEEENS4_5SM1004TMEM4LOAD26SM100_TMEM_LOAD_16dp32b32xES14_NS15_INS16_ILi2ELi4ELi3EEES19_NSW_INS5_IJS1A_SF_EEENS5_IJSF_SC_EEEEEEENS4_39AutoVectorizingCopyWithAssumedAlignmentILi128EEENS4_14SM90_TMA_STOREES23_S25_S25_EEEvvEEEEvNT_6ParamsE)
        /*0008*/ 	.word	0x00000072


	//----- nvinfo : EIATTR_FRAME_SIZE
	.align		4
.L_19:
        /*000c*/ 	.byte	0x04, 0x11
        /*000e*/ 	.short	(.L_21 - .L_20)
	.align		4
.L_20:
        /*0010*/ 	.word	index@($__internal_2_$__cuda_sm10x_tcgen05_guardrail_trap_unallocated_columns_being_dealloced)
        /*0014*/ 	.word	0x00000000


	//----- nvinfo : EIATTR_FRAME_SIZE
	.align		4
.L_21:
        /*0018*/ 	.byte	0x04, 0x11
        /*001a*/ 	.short	(.L_23 - .L_22)
	.align		4
.L_22:
        /*001c*/ 	.word	index@($__internal_1_$__cuda_sm10x_tcgen05_guardrail_trap_phase_invalid_during_alloc)
        /*0020*/ 	.word	0x00000000


	//----- nvinfo : EIATTR_FRAME_SIZE
	.align		4
.L_23:
        /*0024*/ 	.byte	0x04, 0x11
        /*0026*/ 	.short	(.L_25 - .L_24)
	.align		4
.L_24:
        /*0028*/ 	.word	index@($__internal_0_$__cuda_sm10x_tcgen05_guardrail_trap_col_being_dealloced_not_returned_by_alloc)
        /*002c*/ 	.word	0x00000000


	//----- nvinfo : EIATTR_FRAME_SIZE
	.align		4
.L_25:
        /*0030*/ 	.byte	0x04, 0x11
        /*0032*/ 	.short	(.L_27 - .L_26)
	.align		4
.L_26:
        /*0034*/ 	.word	index@(_ZN7cutlass13device_kernelINS_4gemm6kernel13GemmUniversalIN4cute5tupleIJiiiiEEENS1_10collective13CollectiveMmaINS1_35MainloopSm100TmaUmmaWarpSpecializedILi5ELi2ELi4ENS5_IJNS4_1CILi2EEENSA_ILi1EEESC_EEEEENS5_IJNSA_ILi64EEENSA_ILi128EEESG_EEENS_12float_e4m3_tENS5_IJlSC_lEEESI_SJ_NS4_8TiledMMAINS4_8MMA_AtomIJNS4_10MMA_TraitsINS4_19SM100_MMA_F8F6F4_SSEJSI_SI_fSF_SG_NS4_17integral_constantINS4_4UMMA5MajorELSQ_0EEESR_NSO_INSP_7ScaleInELSS_0EEEST_EEEEEENS4_6LayoutINS5_IJSC_SC_SC_EEENS5_IJNSA_ILi0EEESY_SY_EEEEENS5_IJNS4_10UnderscoreES11_S11_EEEEENS4_13SM90_TMA_LOADENS4_14ComposedLayoutINS4_7SwizzleILi3ELi4ELi3EEENS4_18smem_ptr_flag_bitsILi8EEENSW_INS5_IJNSA_ILi8EEESG_EEENS5_IJSG_SC_EEEEEEEvNS4_8identityENS4_23SM90_TMA_LOAD_MULTICASTES1E_vS1F_EENS_8epilogue10collective18CollectiveEpilogueINS1I_23Sm100TmaWarpSpecializedILi2ELi2ELi32ELb0ELb0EEEJSH_NS5_IJNSW_ISF_SC_EES1N_EEESI_SJ_SI_SJ_NS1I_6fusion15FusionCallbacksIS1M_NS1P_17LinearCombinationISI_fSI_fLNS_15FloatRoundStyleE2EEESH_S1O_JEEENS4_5SM1004TMEM4LOAD26SM100_TMEM_LOAD_16dp32b32xES14_NS15_INS16_ILi2ELi4ELi3EEES19_NSW_INS5_IJS1A_SF_EEENS5_IJSF_SC_EEEEEEENS4_39AutoVectorizingCopyWithAssumedAlignmentILi128EEENS4_14SM90_TMA_STOREES23_S25_S25_EEEvvEEEEvNT_6ParamsE)
        /*0038*/ 	.word	0x00000000


	//----- nvinfo : EIATTR_MIN_STACK_SIZE
	.align		4
.L_27:
        /*003c*/ 	.byte	0x04, 0x12
        /*003e*/ 	.short	(.L_29 - .L_28)
	.align		4
.L_28:
        /*0040*/ 	.word	index@(_ZN7cutlass13device_kernelINS_4gemm6kernel13GemmUniversalIN4cute5tupleIJiiiiEEENS1_10collective13CollectiveMmaINS1_35MainloopSm100TmaUmmaWarpSpecializedILi5ELi2ELi4ENS5_IJNS4_1CILi2EEENSA_ILi1EEESC_EEEEENS5_IJNSA_ILi64EEENSA_ILi128EEESG_EEENS_12float_e4m3_tENS5_IJlSC_lEEESI_SJ_NS4_8TiledMMAINS4_8MMA_AtomIJNS4_10MMA_TraitsINS4_19SM100_MMA_F8F6F4_SSEJSI_SI_fSF_SG_NS4_17integral_constantINS4_4UMMA5MajorELSQ_0EEESR_NSO_INSP_7ScaleInELSS_0EEEST_EEEEEENS4_6LayoutINS5_IJSC_SC_SC_EEENS5_IJNSA_ILi0EEESY_SY_EEEEENS5_IJNS4_10UnderscoreES11_S11_EEEEENS4_13SM90_TMA_LOADENS4_14ComposedLayoutINS4_7SwizzleILi3ELi4ELi3EEENS4_18smem_ptr_flag_bitsILi8EEENSW_INS5_IJNSA_ILi8EEESG_EEENS5_IJSG_SC_EEEEEEEvNS4_8identityENS4_23SM90_TMA_LOAD_MULTICASTES1E_vS1F_EENS_8epilogue10collective18CollectiveEpilogueINS1I_23Sm100TmaWarpSpecializedILi2ELi2ELi32ELb0ELb0EEEJSH_NS5_IJNSW_ISF_SC_EES1N_EEESI_SJ_SI_SJ_NS1I_6fusion15FusionCallbacksIS1M_NS1P_17LinearCombinationISI_fSI_fLNS_15FloatRoundStyleE2EEESH_S1O_JEEENS4_5SM1004TMEM4LOAD26SM100_TMEM_LOAD_16dp32b32xES14_NS15_INS16_ILi2ELi4ELi3EEES19_NSW_INS5_IJS1A_SF_EEENS5_IJSF_SC_EEEEEEENS4_39AutoVectorizingCopyWithAssumedAlignmentILi128EEENS4_14SM90_TMA_STOREES23_S25_S25_EEEvvEEEEvNT_6ParamsE)
        /*0044*/ 	.word	0x00000000
.L_29:


//--------------------- .nv.compat                --------------------------
	.section	.nv.compat,"",@"SHT_CUDA_COMPAT_INFO"
	.align	4
        /*0000*/ 	.byte	0x02, 0x09, 0x01, 0x00, 0x02, 0x02, 0x02, 0x00, 0x02, 0x05, 0x05, 0x00, 0x03, 0x07, 0x01, 0x01
        /*0010*/ 	.byte	0x02, 0x03, 0x01, 0x00, 0x02, 0x06, 0x01, 0x00, 0x04, 0x0b, 0x08, 0x00, 0x09, 0x00, 0x00, 0x00
        /*0020*/ 	.byte	0x00, 0x00, 0x00, 0x00


//--------------------- .nv.info._ZN7cutlass13device_kernelINS_4gemm6kernel13GemmUniversalIN4cute5tupleIJiiiiEEENS1_10collective13CollectiveMmaINS1_35MainloopSm100TmaUmmaWarpSpecializedILi5ELi2ELi4ENS5_IJNS4_1CILi2EEENSA_ILi1EEESC_EEEEENS5_IJNSA_ILi64EEENSA_ILi128EEESG_EEENS_12float_e4m3_tENS5_IJlSC_lEEESI_SJ_NS4_8TiledMMAINS4_8MMA_AtomIJNS4_10MMA_TraitsINS4_19SM100_MMA_F8F6F4_SSEJSI_SI_fSF_SG_NS4_17integral_constantINS4_4UMMA5MajorELSQ_0EEESR_NSO_INSP_7ScaleInELSS_0EEEST_EEEEEENS4_6LayoutINS5_IJSC_SC_SC_EEENS5_IJNSA_ILi0EEESY_SY_EEEEENS5_IJNS4_10UnderscoreES11_S11_EEEEENS4_13SM90_TMA_LOADENS4_14ComposedLayoutINS4_7SwizzleILi3ELi4ELi3EEENS4_18smem_ptr_flag_bitsILi8EEENSW_INS5_IJNSA_ILi8EEESG_EEENS5_IJSG_SC_EEEEEEEvNS4_8identityENS4_23SM90_TMA_LOAD_MULTICASTES1E_vS1F_EENS_8epilogue10collective18CollectiveEpilogueINS1I_23Sm100TmaWarpSpecializedILi2ELi2ELi32ELb0ELb0EEEJSH_NS5_IJNSW_ISF_SC_EES1N_EEESI_SJ_SI_SJ_NS1I_6fusion15FusionCallbacksIS1M_NS1P_17LinearCombinationISI_fSI_fLNS_15FloatRoundStyleE2EEESH_S1O_JEEENS4_5SM1004TMEM4LOAD26SM100_TMEM_LOAD_16dp32b32xES14_NS15_INS16_ILi2ELi4ELi3EEES19_NSW_INS5_IJS1A_SF_EEENS5_IJSF_SC_EEEEEEENS4_39AutoVectorizingCopyWithAssumedAlignmentILi128EEENS4_14SM90_TMA_STOREES23_S25_S25_EEEvvEEEEvNT_6ParamsE --------------------------
	.section	.nv.info._ZN7cutlass13device_kernelINS_4gemm6kernel13GemmUniversalIN4cute5tupleIJiiiiEEENS1_10collective13CollectiveMmaINS1_35MainloopSm100TmaUmmaWarpSpecializedILi5ELi2ELi4ENS5_IJNS4_1CILi2EEENSA_ILi1EEESC_EEEEENS5_IJNSA_ILi64EEENSA_ILi128EEESG_EEENS_12float_e4m3_tENS5_IJlSC_lEEESI_SJ_NS4_8TiledMMAINS4_8MMA_AtomIJNS4_10MMA_TraitsINS4_19SM100_MMA_F8F6F4_SSEJSI_SI_fSF_SG_NS4_17integral_constantINS4_4UMMA5MajorELSQ_0EEESR_NSO_INSP_7ScaleInELSS_0EEEST_EEEEEENS4_6LayoutINS5_IJSC_SC_SC_EEENS5_IJNSA_ILi0EEESY_SY_EEEEENS5_IJNS4_10UnderscoreES11_S11_EEEEENS4_13SM90_TMA_LOADENS4_14ComposedLayoutINS4_7SwizzleILi3ELi4ELi3EEENS4_18smem_ptr_flag_bitsILi8EEENSW_INS5_IJNSA_ILi8EEESG_EEENS5_IJSG_SC_EEEEEEEvNS4_8identityENS4_23SM90_TMA_LOAD_MULTICASTES1E_vS1F_EENS_8epilogue10collective18CollectiveEpilogueINS1I_23Sm100TmaWarpSpecializedILi2ELi2ELi32ELb0ELb0EEEJSH_NS5_IJNSW_ISF_SC_EES1N_EEESI_SJ_SI_SJ_NS1I_6fusion15FusionCallbacksIS1M_NS1P_17LinearCombinationISI_fSI_fLNS_15FloatRoundStyleE2EEESH_S1O_JEEENS4_5SM1004TMEM4LOAD26SM100_TMEM_LOAD_16dp32b32xES14_NS15_INS16_ILi2ELi4ELi3EEES19_NSW_INS5_IJS1A_SF_EEENS5_IJSF_SC_EEEEEEENS4_39AutoVectorizingCopyWithAssumedAlignmentILi128EEENS4_14SM90_TMA_STOREES23_S25_S25_EEEvvEEEEvNT_6ParamsE,"",@"SHT_CUDA_INFO"
	.sectionflags	@""
	.align	4


	//----- nvinfo : EIATTR_CUDA_API_VERSION
	.align		4
        /*0000*/ 	.byte	0x04, 0x37
        /*0002*/ 	.short	(.L_31 - .L_30)
.L_30:
        /*0004*/ 	.word	0x00000082


	//----- nvinfo : EIATTR_KPARAM_INFO
	.align		4
.L_31:
        /*0008*/ 	.byte	0x04, 0x17
        /*000a*/ 	.short	(.L_33 - .L_32)
.L_32:
        /*000c*/ 	.word	0x00000000
        /*0010*/ 	.short	0x0000
        /*0012*/ 	.short	0x0000
        /*0014*/ 	.byte	0x00, 0xf0, 0x01, 0x20


	//----- nvinfo : EIATTR_AT_ENTRY_FRAGMENTS
	.align		4
.L_33:
        /*0018*/ 	.byte	0x04, 0x4f
        /*001a*/ 	.short	(.L_35 - .L_34)


	//   ....[0]....
.L_34:
        /*001c*/ 	.word	0x00000006


	//----- nvinfo : EIATTR_RESERVED_SMEM_USED
	.align		4
.L_35:
        /*0020*/ 	.byte	0x01, 0x41
	.zero		2


	//----- nvinfo : EIATTR_SPARSE_MMA_MASK
	.align		4
        /*0024*/ 	.byte	0x03, 0x50
        /*0026*/ 	.short	0x0000


	//----- nvinfo : EIATTR_TCGEN05_1CTA_USED
	.align		4
        /*0028*/ 	.byte	0x01, 0x51
	.zero		2


	//----- nvinfo : EIATTR_MAXREG_COUNT
	.align		4
        /*002c*/ 	.byte	0x03, 0x1b
        /*002e*/ 	.short	0x00ff


	//----- nvinfo : EIATTR_NUM_BARRIERS
	.align		4
        /*0030*/ 	.byte	0x02, 0x4c
        /*0032*/ 	.byte	0x07
	.zero		1


	//----- nvinfo : EIATTR_EXTERNS
	.align		4
        /*0034*/ 	.byte	0x04, 0x0f
        /*0036*/ 	.short	(.L_37 - .L_36)


	//   ....[0]....
	.align		4
.L_36:
        /*0038*/ 	.word	index@(__assertfail)


	//----- nvinfo : EIATTR_MERCURY_ISA_VERSION
	.align		4
.L_37:
        /*003c*/ 	.byte	0x03, 0x5f
        /*003e*/ 	.short	0x0101


	//----- nvinfo : EIATTR_INT_WARP_WIDE_INSTR_OFFSETS
	.align		4
        /*0040*/ 	.byte	0x04, 0x31
        /*0042*/ 	.short	(.L_39 - .L_38)


	//   ....[0]....
.L_38:
        /*0044*/ 	.word	0x00003d00


	//   ....[1]....
        /*0048*/ 	.word	0x00003d20


	//   ....[2]....
        /*004c*/ 	.word	0x00003d50


	//   ....[3]....
        /*0050*/ 	.word	0x00004920


	//   ....[4]....
        /*0054*/ 	.word	0x00004990


	//   ....[5]....
        /*0058*/ 	.word	0x00004a80


	//   ....[6]....
        /*005c*/ 	.word	0x00004b30


	//----- nvinfo : EIATTR_COOP_GROUP_MASK_REGIDS
	.align		4
.L_39:
        /*0060*/ 	.byte	0x04, 0x29
        /*0062*/ 	.short	(.L_41 - .L_40)


	//   ....[0]....
.L_40:
        /*0064*/ 	.word	0xffffffff


	//   ....[1]....
        /*0068*/ 	.word	0xffffffff


	//   ....[2]....
        /*006c*/ 	.word	0xffffffff


	//   ....[3]....
        /*0070*/ 	.word	0xffffffff


	//   ....[4]....
        /*0074*/ 	.word	0xffffffff


	//   ....[5]....
        /*0078*/ 	.word	0xffffffff


	//   ....[6]....
        /*007c*/ 	.word	0xffffffff


	//   ....[7]....
        /*0080*/ 	.word	0xffffffff


	//   ....[8]....
        /*0084*/ 	.word	0xffffffff


	//   ....[9]....
        /*0088*/ 	.word	0xffffffff


	//   ....[10]....
        /*008c*/ 	.word	0xffffffff


	//   ....[11]....
        /*0090*/ 	.word	0xffffffff


	//   ....[12]....
        /*0094*/ 	.word	0xffffffff


	//   ....[13]....
        /*0098*/ 	.word	0xffffffff


	//----- nvinfo : EIATTR_COOP_GROUP_INSTR_OFFSETS
	.align		4
.L_41:
        /*009c*/ 	.byte	0x04, 0x28
        /*009e*/ 	.short	(.L_43 - .L_42)


	//   ....[0]....
.L_42:
        /*00a0*/ 	.word	0x00000080


	//   ....[1]....
        /*00a4*/ 	.word	0x000004f0


	//   ....[2]....
        /*00a8*/ 	.word	0x000006b0


	//   ....[3]....
        /*00ac*/ 	.word	0x00000810


	//   ....[4]....
        /*00b0*/ 	.word	0x00000910


	//   ....[5]....
        /*00b4*/ 	.word	0x00000a80


	//   ....[6]....
        /*00b8*/ 	.word	0x00000c20


	//   ....[7]....
        /*00bc*/ 	.word	0x00000dd0


	//   ....[8]....
        /*00c0*/ 	.word	0x00001f90


	//   ....[9]....
        /*00c4*/ 	.word	0x00002ef0


	//   ....[10]....
        /*00c8*/ 	.word	0x00003100


	//   ....[11]....
        /*00cc*/ 	.word	0x00003130


	//   ....[12]....
        /*00d0*/ 	.word	0x00003be0


	//   ....[13]....
        /*00d4*/ 	.word	0x00003e10


	//----- nvinfo : EIATTR_VRC_CTA_INIT_COUNT
	.align		4
.L_43:
        /*00d8*/ 	.byte	0x02, 0x4a
        /*00da*/ 	.byte	0x80
	.zero		1


	//----- nvinfo : EIATTR_SYSCALL_OFFSETS
	.align		4
        /*00dc*/ 	.byte	0x04, 0x46
        /*00de*/ 	.short	(.L_45 - .L_44)


	//   ....[0]....
.L_44:
        /*00e0*/ 	.word	0x00005740


	//   ....[1]....
        /*00e4*/ 	.word	0x00005880


	//   ....[2]....
        /*00e8*/ 	.word	0x000060b0


	//   ....[3]....
        /*00ec*/ 	.word	0x00006e40


	//----- nvinfo : EIATTR_MBARRIER_INSTR_OFFSETS
	.align		4
.L_45:
        /*00f0*/ 	.byte	0x04, 0x39
        /*00f2*/ 	.short	(.L_47 - .L_46)


	//   ....[0]....
.L_46:
        /*00f4*/ 	.word	0x00000600
        /*00f8*/ 	.word	0x000000ff
        /*00fc*/ 	.word	0x00000000
        /*0100*/ 	.short	0x0100
        /*0102*/ 	.byte	0x04
	.zero		1


	//   ....[1]....
        /*0104*/ 	.word	0x00000610
        /*0108*/ 	.word	0x000000ff
        /*010c*/ 	.word	0x00000028
        /*0110*/ 	.short	0x0100
        /*0112*/ 	.byte	0x04
	.zero		1


	//   ....[2]....
        /*0114*/ 	.word	0x00000620
        /*0118*/ 	.word	0x000000ff
        /*011c*/ 	.word	0x00000008
        /*0120*/ 	.short	0x0100
        /*0122*/ 	.byte	0x04
	.zero		1


	//   ....[3]....
        /*0124*/ 	.word	0x00000630
        /*0128*/ 	.word	0x000000ff
        /*012c*/ 	.word	0x00000030
        /*0130*/ 	.short	0x0100
        /*0132*/ 	.byte	0x04
	.zero		1


	//   ....[4]....
        /*0134*/ 	.word	0x00000640
        /*0138*/ 	.word	0x000000ff
        /*013c*/ 	.word	0x00000010
        /*0140*/ 	.short	0x0100
        /*0142*/ 	.byte	0x04
	.zero		1


	//   ....[5]....
        /*0144*/ 	.word	0x00000650
        /*0148*/ 	.word	0x000000ff
        /*014c*/ 	.word	0x00000038
        /*0150*/ 	.short	0x0100
        /*0152*/ 	.byte	0x04
	.zero		1


	//   ....[6]....
        /*0154*/ 	.word	0x00000660
        /*0158*/ 	.word	0x000000ff
        /*015c*/ 	.word	0x00000018
        /*0160*/ 	.short	0x0100
        /*0162*/ 	.byte	0x04
	.zero		1


	//   ....[7]....
        /*0164*/ 	.word	0x00000670
        /*0168*/ 	.word	0x000000ff
        /*016c*/ 	.word	0x00000040
        /*0170*/ 	.short	0x0100
        /*0172*/ 	.byte	0x04
	.zero		1


	//   ....[8]....
        /*0174*/ 	.word	0x00000680
        /*0178*/ 	.word	0x000000ff
        /*017c*/ 	.word	0x00000020
        /*0180*/ 	.short	0x0100
        /*0182*/ 	.byte	0x04
	.zero		1


	//   ....[9]....
        /*0184*/ 	.word	0x00000690
        /*0188*/ 	.word	0x000000ff
        /*018c*/ 	.word	0x00000048
        /*0190*/ 	.short	0x0100
        /*0192*/ 	.byte	0x04
	.zero		1


	//   ....[10]....
        /*0194*/ 	.word	0x000007c0
        /*0198*/ 	.word	0x000000ff
        /*019c*/ 	.word	0x00000050
        /*01a0*/ 	.short	0x0100
        /*01a2*/ 	.byte	0x04
	.zero		1


	//   ....[11]....
        /*01a4*/ 	.word	0x000007d0
        /*01a8*/ 	.word	0x000000ff
        /*01ac*/ 	.word	0x00000060
        /*01b0*/ 	.short	0x0100
        /*01b2*/ 	.byte	0x04
	.zero		1


	//   ....[12]....
        /*01b4*/ 	.word	0x000007e0
        /*01b8*/ 	.word	0x000000ff
        /*01bc*/ 	.word	0x00000058
        /*01c0*/ 	.short	0x0100
        /*01c2*/ 	.byte	0x04
	.zero		1


	//   ....[13]....
        /*01c4*/ 	.word	0x000007f0
        /*01c8*/ 	.word	0x000000ff
        /*01cc*/ 	.word	0x00000068
        /*01d0*/ 	.short	0x0100
        /*01d2*/ 	.byte	0x04
	.zero		1


	//   ....[14]....
        /*01d4*/ 	.word	0x000008e0
        /*01d8*/ 	.word	0x000000ff
        /*01dc*/ 	.word	0x00000070
        /*01e0*/ 	.short	0x0100
        /*01e2*/ 	.byte	0x06
	.zero		1


	//   ....[15]....
        /*01e4*/ 	.word	0x000008f0
        /*01e8*/ 	.word	0x000000ff
        /*01ec*/ 	.word	0x00000078
        /*01f0*/ 	.short	0x0100
        /*01f2*/ 	.byte	0x06
	.zero		1


	//   ....[16]....
        /*01f4*/ 	.word	0x00000a30
        /*01f8*/ 	.word	0x000000ff
        /*01fc*/ 	.word	0x00000080
        /*0200*/ 	.short	0x0100
        /*0202*/ 	.byte	0x06
	.zero		1


	//   ....[17]....
        /*0204*/ 	.word	0x00000a40
        /*0208*/ 	.word	0x000000ff
        /*020c*/ 	.word	0x00000090
        /*0210*/ 	.short	0x0100
        /*0212*/ 	.byte	0x06
	.zero		1


	//   ....[18]....
        /*0214*/ 	.word	0x00000a50
        /*0218*/ 	.word	0x000000ff
        /*021c*/ 	.word	0x00000088
        /*0220*/ 	.short	0x0100
        /*0222*/ 	.byte	0x06
	.zero		1


	//   ....[19]....
        /*0224*/ 	.word	0x00000a60
        /*0228*/ 	.word	0x000000ff
        /*022c*/ 	.word	0x00000098
        /*0230*/ 	.short	0x0100
        /*0232*/ 	.byte	0x06
	.zero		1


	//   ....[20]....
        /*0234*/ 	.word	0x00000b90
        /*0238*/ 	.word	0x000000ff
        /*023c*/ 	.word	0x000000a0
        /*0240*/ 	.short	0x0100
        /*0242*/ 	.byte	0x04
	.zero		1


	//   ....[21]....
        /*0244*/ 	.word	0x00000ba0
        /*0248*/ 	.word	0x000000ff
        /*024c*/ 	.word	0x000000c0
        /*0250*/ 	.short	0x0100
        /*0252*/ 	.byte	0x04
	.zero		1


	//   ....[22]....
        /*0254*/ 	.word	0x00000bb0
        /*0258*/ 	.word	0x000000ff
        /*025c*/ 	.word	0x000000a8
        /*0260*/ 	.short	0x0100
        /*0262*/ 	.byte	0x04
	.zero		1


	//   ....[23]....
        /*0264*/ 	.word	0x00000bc0
        /*0268*/ 	.word	0x000000ff
        /*026c*/ 	.word	0x000000c8
        /*0270*/ 	.short	0x0100
        /*0272*/ 	.byte	0x04
	.zero		1


	//   ....[24]....
        /*0274*/ 	.word	0x00000bd0
        /*0278*/ 	.word	0x000000ff
        /*027c*/ 	.word	0x000000b0
        /*0280*/ 	.short	0x0100
        /*0282*/ 	.byte	0x04
	.zero		1


	//   ....[25]....
        /*0284*/ 	.word	0x00000be0
        /*0288*/ 	.word	0x000000ff
        /*028c*/ 	.word	0x000000d0
        /*0290*/ 	.short	0x0100
        /*0292*/ 	.byte	0x04
	.zero		1


	//   ....[26]....
        /*0294*/ 	.word	0x00000bf0
        /*0298*/ 	.word	0x000000ff
        /*029c*/ 	.word	0x000000b8
        /*02a0*/ 	.short	0x0100
        /*02a2*/ 	.byte	0x04
	.zero		1


	//   ....[27]....
        /*02a4*/ 	.word	0x00000c00
        /*02a8*/ 	.word	0x000000ff
        /*02ac*/ 	.word	0x000000d8
        /*02b0*/ 	.short	0x0100
        /*02b2*/ 	.byte	0x04
	.zero		1


	//   ....[28]....
        /*02b4*/ 	.word	0x00000cf0
        /*02b8*/ 	.word	0x000000ff
        /*02bc*/ 	.word	0x000000e0
        /*02c0*/ 	.short	0x0100
        /*02c2*/ 	.byte	0x04
	.zero		1


	//   ....[29]....
        /*02c4*/ 	.word	0x00000d00
        /*02c8*/ 	.word	0x000000ff
        /*02cc*/ 	.word	0x000000f0
        /*02d0*/ 	.short	0x0100
        /*02d2*/ 	.byte	0x04
	.zero		1


	//   ....[30]....
        /*02d4*/ 	.word	0x00000d10
        /*02d8*/ 	.word	0x000000ff
        /*02dc*/ 	.word	0x000000e8
        /*02e0*/ 	.short	0x0100
        /*02e2*/ 	.byte	0x04
	.zero		1


	//   ....[31]....
        /*02e4*/ 	.word	0x00000d20
        /*02e8*/ 	.word	0x000000ff
        /*02ec*/ 	.word	0x000000f8
        /*02f0*/ 	.short	0x0100
        /*02f2*/ 	.byte	0x04
	.zero		1


	//   ....[32]....
        /*02f4*/ 	.word	0x00001840
        /*02f8*/ 	.word	0x00000000
        /*02fc*/ 	.word	0x000000f0
        /*0300*/ 	.short	0x010a
        /*0302*/ 	.byte	0xff
	.zero		1


	//   ....[33]....
        /*0304*/ 	.word	0x00001860
        /*0308*/ 	.word	0x00000000
        /*030c*/ 	.word	0x000000e0
        /*0310*/ 	.short	0x0101
        /*0312*/ 	.byte	0xff
	.zero		1


	//   ....[34]....
        /*0314*/ 	.word	0x00001920
        /*0318*/ 	.word	0x000000ff
        /*031c*/ 	.word	0x00000028
        /*0320*/ 	.short	0x010a
        /*0322*/ 	.byte	0x04
	.zero		1


	//   ....[35]....
        /*0324*/ 	.word	0x000019a0
        /*0328*/ 	.word	0x000000ff
        /*032c*/ 	.word	0x00000028
        /*0330*/ 	.short	0x010a
        /*0332*/ 	.byte	0x21
	.zero		1


	//   ....[36]....
        /*0334*/ 	.word	0x00001b30
        /*0338*/ 	.word	0x000000ff
        /*033c*/ 	.word	0x00000028
        /*0340*/ 	.short	0x010a
        /*0342*/ 	.byte	0x08
	.zero		1


	//   ....[37]....
        /*0344*/ 	.word	0x00001c50
        /*0348*/ 	.word	0x000000ff
        /*034c*/ 	.word	0x00000078
        /*0350*/ 	.short	0x0101
        /*0352*/ 	.byte	0x07
	.zero		1


	//   ....[38]....
        /*0354*/ 	.word	0x00001c70
        /*0358*/ 	.word	0x000000ff
        /*035c*/ 	.word	0x00000028
        /*0360*/ 	.short	0x010a
        /*0362*/ 	.byte	0x04
	.zero		1


	//   ....[39]....
        /*0364*/ 	.word	0x00001cf0
        /*0368*/ 	.word	0x000000ff
        /*036c*/ 	.word	0x00000028
        /*0370*/ 	.short	0x010a
        /*0372*/ 	.byte	0x09
	.zero		1


	//   ....[40]....
        /*0374*/ 	.word	0x00001e90
        /*0378*/ 	.word	0x000000ff
        /*037c*/ 	.word	0x00000028
        /*0380*/ 	.short	0x010a
        /*0382*/ 	.byte	0x06
	.zero		1


	//   ....[41]....
        /*0384*/ 	.word	0x00001fc0
        /*0388*/ 	.word	0x00000003
        /*038c*/ 	.word	0x00000080
        /*0390*/ 	.short	0x010a
        /*0392*/ 	.byte	0xff
	.zero		1


	//   ....[42]....
        /*0394*/ 	.word	0x00002110
        /*0398*/ 	.word	0x00000000
        /*039c*/ 	.word	0x00000000
        /*03a0*/ 	.short	0x0101
        /*03a2*/ 	.byte	0xff
	.zero		1


	//   ....[43]....
        /*03a4*/ 	.word	0x000026b0
        /*03a8*/ 	.word	0x000000ff
        /*03ac*/ 	.word	0x00000000
        /*03b0*/ 	.short	0x010a
        /*03b2*/ 	.byte	0x04
	.zero		1


	//   ....[44]....
        /*03b4*/ 	.word	0x00002740
        /*03b8*/ 	.word	0x000000ff
        /*03bc*/ 	.word	0x00000000
        /*03c0*/ 	.short	0x010a
        /*03c2*/ 	.byte	0x05
	.zero		1


	//   ....[45]....
        /*03c4*/ 	.word	0x000027d0
        /*03c8*/ 	.word	0x000000ff
        /*03cc*/ 	.word	0x00000000
        /*03d0*/ 	.short	0x010a
        /*03d2*/ 	.byte	0x05
	.zero		1


	//   ....[46]....
        /*03d4*/ 	.word	0x00002860
        /*03d8*/ 	.word	0x000000ff
        /*03dc*/ 	.word	0x00000000
        /*03e0*/ 	.short	0x010a
        /*03e2*/ 	.byte	0x05
	.zero		1


	//   ....[47]....
        /*03e4*/ 	.word	0x00002900
        /*03e8*/ 	.word	0x00000000
        /*03ec*/ 	.word	0x00000000
        /*03f0*/ 	.short	0x010a
        /*03f2*/ 	.byte	0xff
	.zero		1


	//   ....[48]....
        /*03f4*/ 	.word	0x00002a40
        /*03f8*/ 	.word	0x00000002
        /*03fc*/ 	.word	0x000000e0
        /*0400*/ 	.short	0x010a
        /*0402*/ 	.byte	0xff
	.zero		1


	//   ....[49]....
        /*0404*/ 	.word	0x00002aa0
        /*0408*/ 	.word	0x00000004
        /*040c*/ 	.word	0x00000000
        /*0410*/ 	.short	0x0101
        /*0412*/ 	.byte	0xff
	.zero		1


	//   ....[50]....
        /*0414*/ 	.word	0x00002ac0
        /*0418*/ 	.word	0x000000ff
        /*041c*/ 	.word	0x00000090
        /*0420*/ 	.short	0x010a
        /*0422*/ 	.byte	0x04
	.zero		1


	//   ....[51]....
        /*0424*/ 	.word	0x00002be0
        /*0428*/ 	.word	0x00000002
        /*042c*/ 	.word	0x00000080
        /*0430*/ 	.short	0x010a
        /*0432*/ 	.byte	0xff
	.zero		1


	//   ....[52]....
        /*0434*/ 	.word	0x00002cf0
        /*0438*/ 	.word	0x00000002
        /*043c*/ 	.word	0x00000000
        /*0440*/ 	.short	0x0101
        /*0442*/ 	.byte	0xff
	.zero		1


	//   ....[53]....
        /*0444*/ 	.word	0x00002d80
        /*0448*/ 	.word	0x000000ff
        /*044c*/ 	.word	0x00000090
        /*0450*/ 	.short	0x0106
        /*0452*/ 	.byte	0x04
	.zero		1


	//   ....[54]....
        /*0454*/ 	.word	0x00002da0
        /*0458*/ 	.word	0x000000ff
        /*045c*/ 	.word	0x00000090
        /*0460*/ 	.short	0x010a
        /*0462*/ 	.byte	0x04
	.zero		1


	//   ....[55]....
        /*0464*/ 	.word	0x00002e30
        /*0468*/ 	.word	0x000000ff
        /*046c*/ 	.word	0x00000090
        /*0470*/ 	.short	0x0106
        /*0472*/ 	.byte	0x07
	.zero		1


	//   ....[56]....
        /*0474*/ 	.word	0x00002e70
        /*0478*/ 	.word	0x00000000
        /*047c*/ 	.word	0x00000090
        /*0480*/ 	.short	0x010a
        /*0482*/ 	.byte	0xff
	.zero		1


	//   ....[57]....
        /*0484*/ 	.word	0x000033d0
        /*0488*/ 	.word	0x00000000
        /*048c*/ 	.word	0x00000080
        /*0490*/ 	.short	0x010a
        /*0492*/ 	.byte	0xff
	.zero		1


	//   ....[58]....
        /*0494*/ 	.word	0x000034d0
        /*0498*/ 	.word	0x00000003
        /*049c*/ 	.word	0x00000000
        /*04a0*/ 	.short	0x0101
        /*04a2*/ 	.byte	0xff
	.zero		1


	//   ....[59]....
        /*04a4*/ 	.word	0x000034e0
        /*04a8*/ 	.word	0x000000ff
        /*04ac*/ 	.word	0x00000000
        /*04b0*/ 	.short	0x010a
        /*04b2*/ 	.byte	0x04
	.zero		1


	//   ....[60]....
        /*04b4*/ 	.word	0x00003560
        /*04b8*/ 	.word	0x000000ff
        /*04bc*/ 	.word	0x000000c0
        /*04c0*/ 	.short	0x010a
        /*04c2*/ 	.byte	0x1f
	.zero		1


	//   ....[61]....
        /*04c4*/ 	.word	0x00003640
        /*04c8*/ 	.word	0x000000ff
        /*04cc*/ 	.word	0x00000000
        /*04d0*/ 	.short	0x010a
        /*04d2*/ 	.byte	0x05
	.zero		1


	//   ....[62]....
        /*04d4*/ 	.word	0x00003780
        /*04d8*/ 	.word	0x000000ff
        /*04dc*/ 	.word	0x00000000
        /*04e0*/ 	.short	0x010a
        /*04e2*/ 	.byte	0x04
	.zero		1


	//   ....[63]....
        /*04e4*/ 	.word	0x00003a10
        /*04e8*/ 	.word	0x000000ff
        /*04ec*/ 	.word	0x00000000
        /*04f0*/ 	.short	0x010a
        /*04f2*/ 	.byte	0x04
	.zero		1


	//   ....[64]....
        /*04f4*/ 	.word	0x00003aa0
        /*04f8*/ 	.word	0x000000ff
        /*04fc*/ 	.word	0x00000000
        /*0500*/ 	.short	0x010a
        /*0502*/ 	.byte	0x05
	.zero		1


	//   ....[65]....
        /*0504*/ 	.word	0x00003b30
        /*0508*/ 	.word	0x000000ff
        /*050c*/ 	.word	0x00000000
        /*0510*/ 	.short	0x010a
        /*0512*/ 	.byte	0x05
	.zero		1


	//   ....[66]....
        /*0514*/ 	.word	0x00003bc0
        /*0518*/ 	.word	0x000000ff
        /*051c*/ 	.word	0x00000000
        /*0520*/ 	.short	0x010a
        /*0522*/ 	.byte	0x04
	.zero		1


	//   ....[67]....
        /*0524*/ 	.word	0x000040e0
        /*0528*/ 	.word	0x00000008
        /*052c*/ 	.word	0x00000080
        /*0530*/ 	.short	0x010a
        /*0532*/ 	.byte	0xff
	.zero		1


	//   ....[68]....
        /*0534*/ 	.word	0x00004250
        /*0538*/ 	.word	0x00000000
        /*053c*/ 	.word	0x00000000
        /*0540*/ 	.short	0x0101
        /*0542*/ 	.byte	0xff
	.zero		1


	//   ....[69]....
        /*0544*/ 	.word	0x00004730
        /*0548*/ 	.word	0x000000ff
        /*054c*/ 	.word	0x00000078
        /*0550*/ 	.short	0x010a
        /*0552*/ 	.byte	0x15
	.zero		1


	//   ....[70]....
        /*0554*/ 	.word	0x000048c0
        /*0558*/ 	.word	0x000000ff
        /*055c*/ 	.word	0x00000060
        /*0560*/ 	.short	0x010a
        /*0562*/ 	.byte	0x15
	.zero		1


	//   ....[71]....
        /*0564*/ 	.word	0x00004a30
        /*0568*/ 	.word	0x000000ff
        /*056c*/ 	.word	0x00000050
        /*0570*/ 	.short	0x010b
        /*0572*/ 	.byte	0x15
	.zero		1


	//   ....[72]....
        /*0574*/ 	.word	0x00004a40
        /*0578*/ 	.word	0x000000ff
        /*057c*/ 	.word	0x00000000
        /*0580*/ 	.short	0x0101
        /*0582*/ 	.byte	0x27
	.zero		1


	//   ....[73]....
        /*0584*/ 	.word	0x00004a50
        /*0588*/ 	.word	0x000000ff
        /*058c*/ 	.word	0x00000068
        /*0590*/ 	.short	0x010a
        /*0592*/ 	.byte	0x15
	.zero		1


	//   ....[74]....
        /*0594*/ 	.word	0x00004c30
        /*0598*/ 	.word	0x000000ff
        /*059c*/ 	.word	0x00000058
        /*05a0*/ 	.short	0x010b
        /*05a2*/ 	.byte	0x15
	.zero		1


	//   ....[75]....
        /*05a4*/ 	.word	0x00004c40
        /*05a8*/ 	.word	0x000000ff
        /*05ac*/ 	.word	0x00000000
        /*05b0*/ 	.short	0x0101
        /*05b2*/ 	.byte	0x26
	.zero		1


	//   ....[76]....
        /*05b4*/ 	.word	0x00004c70
        /*05b8*/ 	.word	0x000000ff
        /*05bc*/ 	.word	0x00000060
        /*05c0*/ 	.short	0x010a
        /*05c2*/ 	.byte	0x15
	.zero		1


	//   ....[77]....
        /*05c4*/ 	.word	0x00004cb0
        /*05c8*/ 	.word	0x00000000
        /*05cc*/ 	.word	0x00000068
        /*05d0*/ 	.short	0x010a
        /*05d2*/ 	.byte	0xff
	.zero		1


	//   ....[78]....
        /*05d4*/ 	.word	0x00004fe0
        /*05d8*/ 	.word	0x00000003
        /*05dc*/ 	.word	0x00000080
        /*05e0*/ 	.short	0x010a
        /*05e2*/ 	.byte	0xff
	.zero		1


	//   ....[79]....
        /*05e4*/ 	.word	0x00005160
        /*05e8*/ 	.word	0x00000000
        /*05ec*/ 	.word	0x00000000
        /*05f0*/ 	.short	0x0101
        /*05f2*/ 	.byte	0xff
	.zero		1


	//   ....[80]....
        /*05f4*/ 	.word	0x00005ca0
        /*05f8*/ 	.word	0x00000002
        /*05fc*/ 	.word	0x00000050
        /*0600*/ 	.short	0x010a
        /*0602*/ 	.byte	0xff
	.zero		1


	//   ....[81]....
        /*0604*/ 	.word	0x00005d10
        /*0608*/ 	.word	0x00000064
        /*060c*/ 	.word	0x000000a0
        /*0610*/ 	.short	0x010a
        /*0612*/ 	.byte	0xff
	.zero		1


	//   ....[82]....
        /*0614*/ 	.word	0x00005e00
        /*0618*/ 	.word	0x00000002
        /*061c*/ 	.word	0x00000050
        /*0620*/ 	.short	0x010a
        /*0622*/ 	.byte	0xff
	.zero		1


	//   ....[83]....
        /*0624*/ 	.word	0x00005f10
        /*0628*/ 	.word	0x00000000
        /*062c*/ 	.word	0x00000000
        /*0630*/ 	.short	0x0101
        /*0632*/ 	.byte	0xff
	.zero		1


	//   ....[84]....
        /*0634*/ 	.word	0x00005f90
        /*0638*/ 	.word	0x00000064
        /*063c*/ 	.word	0x000000a0
        /*0640*/ 	.short	0x010a
        /*0642*/ 	.byte	0xff
	.zero		1


	//   ....[85]....
        /*0644*/ 	.word	0x00006ae0
        /*0648*/ 	.word	0x0000006d
        /*064c*/ 	.word	0x00000050
        /*0650*/ 	.short	0x010a
        /*0652*/ 	.byte	0xff
	.zero		1


	//   ....[86]....
        /*0654*/ 	.word	0x00006bb0
        /*0658*/ 	.word	0x0000006d
        /*065c*/ 	.word	0x00000050
        /*0660*/ 	.short	0x010a
        /*0662*/ 	.byte	0xff
	.zero		1


	//   ....[87]....
        /*0664*/ 	.word	0x00006cc0
        /*0668*/ 	.word	0x00000000
        /*066c*/ 	.word	0x00000000
        /*0670*/ 	.short	0x0101
        /*0672*/ 	.byte	0xff
	.zero		1


	//   ....[88]....
        /*0674*/ 	.word	0x00007150
        /*0678*/ 	.word	0x000000ff
        /*067c*/ 	.word	0x00000000
        /*0680*/ 	.short	0x0101
        /*0682*/ 	.byte	0x04
	.zero		1


	//   ....[89]....
        /*0684*/ 	.word	0x00007960
        /*0688*/ 	.word	0x00000000
        /*068c*/ 	.word	0x000000f0
        /*0690*/ 	.short	0x010a
        /*0692*/ 	.byte	0xff
	.zero		1


	//   ....[90]....
        /*0694*/ 	.word	0x000079c0
        /*0698*/ 	.word	0x00000000
        /*069c*/ 	.word	0x00000028
        /*06a0*/ 	.short	0x010a
        /*06a2*/ 	.byte	0xff
	.zero		1


	//   ....[91]....
        /*06a4*/ 	.word	0x00007a20
        /*06a8*/ 	.word	0x00000000
        /*06ac*/ 	.word	0x00000028
        /*06b0*/ 	.short	0x010a
        /*06b2*/ 	.byte	0xff
	.zero		1


	//   ....[92]....
        /*06b4*/ 	.word	0x00007a70
        /*06b8*/ 	.word	0x00000003
        /*06bc*/ 	.word	0x00000080
        /*06c0*/ 	.short	0x010a
        /*06c2*/ 	.byte	0xff
	.zero		1


	//   ....[93]....
        /*06c4*/ 	.word	0x00007ad0
        /*06c8*/ 	.word	0x00000000
        /*06cc*/ 	.word	0x00000000
        /*06d0*/ 	.short	0x010a
        /*06d2*/ 	.byte	0xff
	.zero		1


	//   ....[94]....
        /*06d4*/ 	.word	0x00007b30
        /*06d8*/ 	.word	0x00000000
        /*06dc*/ 	.word	0x00000000
        /*06e0*/ 	.short	0x010a
        /*06e2*/ 	.byte	0xff
	.zero		1


	//   ....[95]....
        /*06e4*/ 	.word	0x00007b90
        /*06e8*/ 	.word	0x00000000
        /*06ec*/ 	.word	0x00000000
        /*06f0*/ 	.short	0x010a
        /*06f2*/ 	.byte	0xff
	.zero		1


	//   ....[96]....
        /*06f4*/ 	.word	0x00007bf0
        /*06f8*/ 	.word	0x00000000
        /*06fc*/ 	.word	0x00000000
        /*0700*/ 	.short	0x010a
        /*0702*/ 	.byte	0xff
	.zero		1


	//   ....[97]....
        /*0704*/ 	.word	0x00007c40
        /*0708*/ 	.word	0x00000002
        /*070c*/ 	.word	0x000000e0
        /*0710*/ 	.short	0x010a
        /*0712*/ 	.byte	0xff
	.zero		1


	//   ....[98]....
        /*0714*/ 	.word	0x00007ca0
        /*0718*/ 	.word	0x00000002
        /*071c*/ 	.word	0x00000090
        /*0720*/ 	.short	0x010a
        /*0722*/ 	.byte	0xff
	.zero		1


	//   ....[99]....
        /*0724*/ 	.word	0x00007cf0
        /*0728*/ 	.word	0x00000002
        /*072c*/ 	.word	0x00000080
        /*0730*/ 	.short	0x010a
        /*0732*/ 	.byte	0xff
	.zero		1


	//   ....[100]....
        /*0734*/ 	.word	0x00007d50
        /*0738*/ 	.word	0x00000000
        /*073c*/ 	.word	0x00000090
        /*0740*/ 	.short	0x010a
        /*0742*/ 	.byte	0xff
	.zero		1


	//   ....[101]....
        /*0744*/ 	.word	0x00007da0
        /*0748*/ 	.word	0x00000000
        /*074c*/ 	.word	0x00000080
        /*0750*/ 	.short	0x010a
        /*0752*/ 	.byte	0xff
	.zero		1


	//   ....[102]....
        /*0754*/ 	.word	0x00007e00
        /*0758*/ 	.word	0x00000003
        /*075c*/ 	.word	0x000000c0
        /*0760*/ 	.short	0x010a
        /*0762*/ 	.byte	0xff
	.zero		1


	//   ....[103]....
        /*0764*/ 	.word	0x00007e60
        /*0768*/ 	.word	0x00000000
        /*076c*/ 	.word	0x00000000
        /*0770*/ 	.short	0x010a
        /*0772*/ 	.byte	0xff
	.zero		1


	//   ....[104]....
        /*0774*/ 	.word	0x00007ec0
        /*0778*/ 	.word	0x00000000
        /*077c*/ 	.word	0x00000000
        /*0780*/ 	.short	0x010a
        /*0782*/ 	.byte	0xff
	.zero		1


	//   ....[105]....
        /*0784*/ 	.word	0x00007f20
        /*0788*/ 	.word	0x00000000
        /*078c*/ 	.word	0x00000000
        /*0790*/ 	.short	0x010a
        /*0792*/ 	.byte	0xff
	.zero		1


	//   ....[106]....
        /*0794*/ 	.word	0x00007f80
        /*0798*/ 	.word	0x00000000
        /*079c*/ 	.word	0x00000000
        /*07a0*/ 	.short	0x010a
        /*07a2*/ 	.byte	0xff
	.zero		1


	//   ....[107]....
        /*07a4*/ 	.word	0x00007fe0
        /*07a8*/ 	.word	0x00000000
        /*07ac*/ 	.word	0x00000000
        /*07b0*/ 	.short	0x010a
        /*07b2*/ 	.byte	0xff
	.zero		1


	//   ....[108]....
        /*07b4*/ 	.word	0x00008030
        /*07b8*/ 	.word	0x00000008
        /*07bc*/ 	.word	0x00000080
        /*07c0*/ 	.short	0x010a
        /*07c2*/ 	.byte	0xff
	.zero		1


	//   ....[109]....
        /*07c4*/ 	.word	0x00008090
        /*07c8*/ 	.word	0x00000000
        /*07cc*/ 	.word	0x00000078
        /*07d0*/ 	.short	0x010a
        /*07d2*/ 	.byte	0xff
	.zero		1


	//   ....[110]....
        /*07d4*/ 	.word	0x000080f0
        /*07d8*/ 	.word	0x00000005
        /*07dc*/ 	.word	0x00000060
        /*07e0*/ 	.short	0x010a
        /*07e2*/ 	.byte	0xff
	.zero		1


	//   ....[111]....
        /*07e4*/ 	.word	0x00008150
        /*07e8*/ 	.word	0x00000005
        /*07ec*/ 	.word	0x00000068
        /*07f0*/ 	.short	0x010a
        /*07f2*/ 	.byte	0xff
	.zero		1


	//   ....[112]....
        /*07f4*/ 	.word	0x000081b0
        /*07f8*/ 	.word	0x00000000
        /*07fc*/ 	.word	0x00000060
        /*0800*/ 	.short	0x010a
        /*0802*/ 	.byte	0xff
	.zero		1


	//   ....[113]....
        /*0804*/ 	.word	0x00008200
        /*0808*/ 	.word	0x00000003
        /*080c*/ 	.word	0x00000080
        /*0810*/ 	.short	0x010a
        /*0812*/ 	.byte	0xff
	.zero		1


	//   ....[114]....
        /*0814*/ 	.word	0x00008250
        /*0818*/ 	.word	0x00000002
        /*081c*/ 	.word	0x00000050
        /*0820*/ 	.short	0x010a
        /*0822*/ 	.byte	0xff
	.zero		1


	//   ....[115]....
        /*0824*/ 	.word	0x000082a0
        /*0828*/ 	.word	0x00000064
        /*082c*/ 	.word	0x000000a0
        /*0830*/ 	.short	0x010a
        /*0832*/ 	.byte	0xff
	.zero		1


	//   ....[116]....
        /*0834*/ 	.word	0x000082f0
        /*0838*/ 	.word	0x0000006d
        /*083c*/ 	.word	0x00000050
        /*0840*/ 	.short	0x010a
        /*0842*/ 	.byte	0xff
	.zero		1


	//----- nvinfo : EIATTR_NUM_MBARRIERS
	.align		4
.L_47:
        /*0844*/ 	.byte	0x03, 0x38
        /*0846*/ 	.short	0x0020


	//----- nvinfo : EIATTR_EXIT_INSTR_OFFSETS
	.align		4
        /*0848*/ 	.byte	0x04, 0x1c
        /*084a*/ 	.short	(.L_49 - .L_48)


	//   ....[0]....
.L_48:
        /*084c*/ 	.word	0x00002930


	//   ....[1]....
        /*0850*/ 	.word	0x00002e40


	//   ....[2]....
        /*0854*/ 	.word	0x00002ea0


	//   ....[3]....
        /*0858*/ 	.word	0x00003e20


	//   ....[4]....
        /*085c*/ 	.word	0x00004ce0


	//   ....[5]....
        /*0860*/ 	.word	0x00004d20


	//   ....[6]....
        /*0864*/ 	.word	0x00007950


	//----- nvinfo : EIATTR_MAX_THREADS
	.align		4
.L_49:
        /*0868*/ 	.byte	0x04, 0x05
        /*086a*/ 	.short	(.L_51 - .L_50)
.L_50:
        /*086c*/ 	.word	0x00000100
        /*0870*/ 	.word	0x00000001
        /*0874*/ 	.word	0x00000001


	//----- nvinfo : EIATTR_CRS_STACK_SIZE
	.align		4
.L_51:
        /*0878*/ 	.byte	0x04, 0x1e
        /*087a*/ 	.short	(.L_53 - .L_52)
.L_52:
        /*087c*/ 	.word	0x00000000


	//----- nvinfo : EIATTR_CBANK_PARAM_SIZE
	.align		4
.L_53:
        /*0880*/ 	.byte	0x03, 0x19
        /*0882*/ 	.short	0x0800


	//----- nvinfo : EIATTR_PARAM_CBANK
	.align		4
        /*0884*/ 	.byte	0x04, 0x0a
        /*0886*/ 	.short	(.L_55 - .L_54)
	.align		4
.L_54:
        /*0888*/ 	.word	index@(.nv.constant0._ZN7cutlass13device_kernelINS_4gemm6kernel13GemmUniversalIN4cute5tupleIJiiiiEEENS1_10collective13CollectiveMmaINS1_35MainloopSm100TmaUmmaWarpSpecializedILi5ELi2ELi4ENS5_IJNS4_1CILi2EEENSA_ILi1EEESC_EEEEENS5_IJNSA_ILi64EEENSA_ILi128EEESG_EEENS_12float_e4m3_tENS5_IJlSC_lEEESI_SJ_NS4_8TiledMMAINS4_8MMA_AtomIJNS4_10MMA_TraitsINS4_19SM100_MMA_F8F6F4_SSEJSI_SI_fSF_SG_NS4_17integral_constantINS4_4UMMA5MajorELSQ_0EEESR_NSO_INSP_7ScaleInELSS_0EEEST_EEEEEENS4_6LayoutINS5_IJSC_SC_SC_EEENS5_IJNSA_ILi0EEESY_SY_EEEEENS5_IJNS4_10UnderscoreES11_S11_EEEEENS4_13SM90_TMA_LOADENS4_14ComposedLayoutINS4_7SwizzleILi3ELi4ELi3EEENS4_18smem_ptr_flag_bitsILi8EEENSW_INS5_IJNSA_ILi8EEESG_EEENS5_IJSG_SC_EEEEEEEvNS4_8identityENS4_23SM90_TMA_LOAD_MULTICASTES1E_vS1F_EENS_8epilogue10collective18CollectiveEpilogueINS1I_23Sm100TmaWarpSpecializedILi2ELi2ELi32ELb0ELb0EEEJSH_NS5_IJNSW_ISF_SC_EES1N_EEESI_SJ_SI_SJ_NS1I_6fusion15FusionCallbacksIS1M_NS1P_17LinearCombinationISI_fSI_fLNS_15FloatRoundStyleE2EEESH_S1O_JEEENS4_5SM1004TMEM4LOAD26SM100_TMEM_LOAD_16dp32b32xES14_NS15_INS16_ILi2ELi4ELi3EEES19_NSW_INS5_IJS1A_SF_EEENS5_IJSF_SC_EEEEEEENS4_39AutoVectorizingCopyWithAssumedAlignmentILi128EEENS4_14SM90_TMA_STOREES23_S25_S25_EEEvvEEEEvNT_6ParamsE)
        /*088c*/ 	.short	0x0380
        /*088e*/ 	.short	0x0800


	//----- nvinfo : EIATTR_SW_WAR
	.align		4
.L_55:
        /*0890*/ 	.byte	0x04, 0x36
        /*0892*/ 	.short	(.L_57 - .L_56)
.L_56:
        /*0894*/ 	.word	0x00000008
.L_57:


//--------------------- .nv.callgraph             --------------------------
	.section	.nv.callgraph,"",@"SHT_CUDA_CALLGRAPH"
	.align	4
	.sectionentsize	8
	.align		4
        /*0000*/ 	.word	0x00000000
	.align		4
        /*0004*/ 	.word	0xffffffff
	.align		4
        /*0008*/ 	.word	index@(_ZN7cutlass13device_kernelINS_4gemm6kernel13GemmUniversalIN4cute5tupleIJiiiiEEENS1_10collective13CollectiveMmaINS1_35MainloopSm100TmaUmmaWarpSpecializedILi5ELi2ELi4ENS5_IJNS4_1CILi2EEENSA_ILi1EEESC_EEEEENS5_IJNSA_ILi64EEENSA_ILi128EEESG_EEENS_12float_e4m3_tENS5_IJlSC_lEEESI_SJ_NS4_8TiledMMAINS4_8MMA_AtomIJNS4_10MMA_TraitsINS4_19SM100_MMA_F8F6F4_SSEJSI_SI_fSF_SG_NS4_17integral_constantINS4_4UMMA5MajorELSQ_0EEESR_NSO_INSP_7ScaleInELSS_0EEEST_EEEEEENS4_6LayoutINS5_IJSC_SC_SC_EEENS5_IJNSA_ILi0EEESY_SY_EEEEENS5_IJNS4_10UnderscoreES11_S11_EEEEENS4_13SM90_TMA_LOADENS4_14ComposedLayoutINS4_7SwizzleILi3ELi4ELi3EEENS4_18smem_ptr_flag_bitsILi8EEENSW_INS5_IJNSA_ILi8EEESG_EEENS5_IJSG_SC_EEEEEEEvNS4_8identityENS4_23SM90_TMA_LOAD_MULTICASTES1E_vS1F_EENS_8epilogue10collective18CollectiveEpilogueINS1I_23Sm100TmaWarpSpecializedILi2ELi2ELi32ELb0ELb0EEEJSH_NS5_IJNSW_ISF_SC_EES1N_EEESI_SJ_SI_SJ_NS1I_6fusion15FusionCallbacksIS1M_NS1P_17LinearCombinationISI_fSI_fLNS_15FloatRoundStyleE2EEESH_S1O_JEEENS4_5SM1004TMEM4LOAD26SM100_TMEM_LOAD_16dp32b32xES14_NS15_INS16_ILi2ELi4ELi3EEES19_NSW_INS5_IJS1A_SF_EEENS5_IJSF_SC_EEEEEEENS4_39AutoVectorizingCopyWithAssumedAlignmentILi128EEENS4_14SM90_TMA_STOREES23_S25_S25_EEEvvEEEEvNT_6ParamsE)
	.align		4
        /*000c*/ 	.word	index@(__assertfail)
	.align		4
        /*0010*/ 	.word	0x00000000
	.align		4
        /*0014*/ 	.word	0xfffffffe
	.align		4
        /*0018*/ 	.word	0x00000000
	.align		4
        /*001c*/ 	.word	0xfffffffd
	.align		4
        /*0020*/ 	.word	0x00000000
	.align		4
        /*0024*/ 	.word	0xfffffffc


//--------------------- .nv.constant4             --------------------------
	.section	.nv.constant4,"a",@progbits
	.align	8
	.align		8
.nv.constant4:
        /*0000*/ 	.dword	__assertfail
	.align		8
        /*0008*/ 	.dword	__unnamed_1
	.align		8
        /*0010*/ 	.dword	__unnamed_2
	.align		8
        /*0018*/ 	.dword	_ZN39_INTERNAL_8dd46bb7_4_k_cu_eee43431_89284cuda3std3__45__cpo5beginE
	.align		8
        /*0020*/ 	.dword	_ZN39_INTERNAL_8dd46bb7_4_k_cu_eee43431_89284cuda3std3__45__cpo3endE
	.align		8
        /*0028*/ 	.dword	_ZN39_INTERNAL_8dd46bb7_4_k_cu_eee43431_89284cuda3std3__45__cpo6cbeginE
	.align		8
        /*0030*/ 	.dword	_ZN39_INTERNAL_8dd46bb7_4_k_cu_eee43431_89284cuda3std3__45__cpo4cendE
	.align		8
        /*0038*/ 	.dword	_ZN39_INTERNAL_8dd46bb7_4_k_cu_eee43431_89284cuda3std3__441_GLOBAL__N__8dd46bb7_4_k_cu_eee43431_89286ignoreE
	.align		8
        /*0040*/ 	.dword	_ZN39_INTERNAL_8dd46bb7_4_k_cu_eee43431_89284cuda3std3__419piecewise_constructE
	.align		8
        /*0048*/ 	.dword	_ZN39_INTERNAL_8dd46bb7_4_k_cu_eee43431_89284cuda3std3__48in_placeE
	.align		8
        /*0050*/ 	.dword	_ZN39_INTERNAL_8dd46bb7_4_k_cu_eee43431_89284cuda3std6ranges3__45__cpo4swapE
	.align		8
        /*0058*/ 	.dword	_ZN39_INTERNAL_8dd46bb7_4_k_cu_eee43431_89284cuda3std6ranges3__45__cpo9iter_moveE
	.align		8
        /*0060*/ 	.dword	_ZN39_INTERNAL_8dd46bb7_4_k_cu_eee43431_89284cute7productE
	.align		8
        /*0068*/ 	.dword	_ZN39_INTERNAL_8dd46bb7_4_k_cu_eee43431_89284cute1_E
	.align		8
        /*0070*/ 	.dword	$str$25
	.align		8
        /*0078*/ 	.dword	$str$26
	.align		8
        /*0080*/ 	.dword	$str$27
	.align		8
        /*0088*/ 	.dword	$str$28


//--------------------- .text._ZN7cutlass13device_kernelINS_4gemm6kernel13GemmUniversalIN4cute5tupleIJiiiiEEENS1_10collective13CollectiveMmaINS1_35MainloopSm100TmaUmmaWarpSpecializedILi5ELi2ELi4ENS5_IJNS4_1CILi2EEENSA_ILi1EEESC_EEEEENS5_IJNSA_ILi64EEENSA_ILi128EEESG_EEENS_12float_e4m3_tENS5_IJlSC_lEEESI_SJ_NS4_8TiledMMAINS4_8MMA_AtomIJNS4_10MMA_TraitsINS4_19SM100_MMA_F8F6F4_SSEJSI_SI_fSF_SG_NS4_17integral_constantINS4_4UMMA5MajorELSQ_0EEESR_NSO_INSP_7ScaleInELSS_0EEEST_EEEEEENS4_6LayoutINS5_IJSC_SC_SC_EEENS5_IJNSA_ILi0EEESY_SY_EEEEENS5_IJNS4_10UnderscoreES11_S11_EEEEENS4_13SM90_TMA_LOADENS4_14ComposedLayoutINS4_7SwizzleILi3ELi4ELi3EEENS4_18smem_ptr_flag_bitsILi8EEENSW_INS5_IJNSA_ILi8EEESG_EEENS5_IJSG_SC_EEEEEEEvNS4_8identityENS4_23SM90_TMA_LOAD_MULTICASTES1E_vS1F_EENS_8epilogue10collective18CollectiveEpilogueINS1I_23Sm100TmaWarpSpecializedILi2ELi2ELi32ELb0ELb0EEEJSH_NS5_IJNSW_ISF_SC_EES1N_EEESI_SJ_SI_SJ_NS1I_6fusion15FusionCallbacksIS1M_NS1P_17LinearCombinationISI_fSI_fLNS_15FloatRoundStyleE2EEESH_S1O_JEEENS4_5SM1004TMEM4LOAD26SM100_TMEM_LOAD_16dp32b32xES14_NS15_INS16_ILi2ELi4ELi3EEES19_NSW_INS5_IJS1A_SF_EEENS5_IJSF_SC_EEEEEEENS4_39AutoVectorizingCopyWithAssumedAlignmentILi128EEENS4_14SM90_TMA_STOREES23_S25_S25_EEEvvEEEEvNT_6ParamsE --------------------------
	.section	.text._ZN7cutlass13device_kernelINS_4gemm6kernel13GemmUniversalIN4cute5tupleIJiiiiEEENS1_10collective13CollectiveMmaINS1_35MainloopSm100TmaUmmaWarpSpecializedILi5ELi2ELi4ENS5_IJNS4_1CILi2EEENSA_ILi1EEESC_EEEEENS5_IJNSA_ILi64EEENSA_ILi128EEESG_EEENS_12float_e4m3_tENS5_IJlSC_lEEESI_SJ_NS4_8TiledMMAINS4_8MMA_AtomIJNS4_10MMA_TraitsINS4_19SM100_MMA_F8F6F4_SSEJSI_SI_fSF_SG_NS4_17integral_constantINS4_4UMMA5MajorELSQ_0EEESR_NSO_INSP_7ScaleInELSS_0EEEST_EEEEEENS4_6LayoutINS5_IJSC_SC_SC_EEENS5_IJNSA_ILi0EEESY_SY_EEEEENS5_IJNS4_10UnderscoreES11_S11_EEEEENS4_13SM90_TMA_LOADENS4_14ComposedLayoutINS4_7SwizzleILi3ELi4ELi3EEENS4_18smem_ptr_flag_bitsILi8EEENSW_INS5_IJNSA_ILi8EEESG_EEENS5_IJSG_SC_EEEEEEEvNS4_8identityENS4_23SM90_TMA_LOAD_MULTICASTES1E_vS1F_EENS_8epilogue10collective18CollectiveEpilogueINS1I_23Sm100TmaWarpSpecializedILi2ELi2ELi32ELb0ELb0EEEJSH_NS5_IJNSW_ISF_SC_EES1N_EEESI_SJ_SI_SJ_NS1I_6fusion15FusionCallbacksIS1M_NS1P_17LinearCombinationISI_fSI_fLNS_15FloatRoundStyleE2EEESH_S1O_JEEENS4_5SM1004TMEM4LOAD26SM100_TMEM_LOAD_16dp32b32xES14_NS15_INS16_ILi2ELi4ELi3EEES19_NSW_INS5_IJS1A_SF_EEENS5_IJSF_SC_EEEEEEENS4_39AutoVectorizingCopyWithAssumedAlignmentILi128EEENS4_14SM90_TMA_STOREES23_S25_S25_EEEvvEEEEvNT_6ParamsE,"ax",@progbits
	.align	128
.text._ZN7cutlass13device_kernelINS_4gemm6kernel13GemmUniversalIN4cute5tupleIJiiiiEEENS1_10collective13CollectiveMmaINS1_35MainloopSm100TmaUmmaWarpSpecializedILi5ELi2ELi4ENS5_IJNS4_1CILi2EEENSA_ILi1EEESC_EEEEENS5_IJNSA_ILi64EEENSA_ILi128EEESG_EEENS_12float_e4m3_tENS5_IJlSC_lEEESI_SJ_NS4_8TiledMMAINS4_8MMA_AtomIJNS4_10MMA_TraitsINS4_19SM100_MMA_F8F6F4_SSEJSI_SI_fSF_SG_NS4_17integral_constantINS4_4UMMA5MajorELSQ_0EEESR_NSO_INSP_7ScaleInELSS_0EEEST_EEEEEENS4_6LayoutINS5_IJSC_SC_SC_EEENS5_IJNSA_ILi0EEESY_SY_EEEEENS5_IJNS4_10UnderscoreES11_S11_EEEEENS4_13SM90_TMA_LOADENS4_14ComposedLayoutINS4_7SwizzleILi3ELi4ELi3EEENS4_18smem_ptr_flag_bitsILi8EEENSW_INS5_IJNSA_ILi8EEESG_EEENS5_IJSG_SC_EEEEEEEvNS4_8identityENS4_23SM90_TMA_LOAD_MULTICASTES1E_vS1F_EENS_8epilogue10collective18CollectiveEpilogueINS1I_23Sm100TmaWarpSpecializedILi2ELi2ELi32ELb0ELb0EEEJSH_NS5_IJNSW_ISF_SC_EES1N_EEESI_SJ_SI_SJ_NS1I_6fusion15FusionCallbacksIS1M_NS1P_17LinearCombinationISI_fSI_fLNS_15FloatRoundStyleE2EEESH_S1O_JEEENS4_5SM1004TMEM4LOAD26SM100_TMEM_LOAD_16dp32b32xES14_NS15_INS16_ILi2ELi4ELi3EEES19_NSW_INS5_IJS1A_SF_EEENS5_IJSF_SC_EEEEEEENS4_39AutoVectorizingCopyWithAssumedAlignmentILi128EEENS4_14SM90_TMA_STOREES23_S25_S25_EEEvvEEEEvNT_6ParamsE:
        .type           _ZN7cutlass13device_kernelINS_4gemm6kernel13GemmUniversalIN4cute5tupleIJiiiiEEENS1_10collective13CollectiveMmaINS1_35MainloopSm100TmaUmmaWarpSpecializedILi5ELi2ELi4ENS5_IJNS4_1CILi2EEENSA_ILi1EEESC_EEEEENS5_IJNSA_ILi64EEENSA_ILi128EEESG_EEENS_12float_e4m3_tENS5_IJlSC_lEEESI_SJ_NS4_8TiledMMAINS4_8MMA_AtomIJNS4_10MMA_TraitsINS4_19SM100_MMA_F8F6F4_SSEJSI_SI_fSF_SG_NS4_17integral_constantINS4_4UMMA5MajorELSQ_0EEESR_NSO_INSP_7ScaleInELSS_0EEEST_EEEEEENS4_6LayoutINS5_IJSC_SC_SC_EEENS5_IJNSA_ILi0EEESY_SY_EEEEENS5_IJNS4_10UnderscoreES11_S11_EEEEENS4_13SM90_TMA_LOADENS4_14ComposedLayoutINS4_7SwizzleILi3ELi4ELi3EEENS4_18smem_ptr_flag_bitsILi8EEENSW_INS5_IJNSA_ILi8EEESG_EEENS5_IJSG_SC_EEEEEEEvNS4_8identityENS4_23SM90_TMA_LOAD_MULTICASTES1E_vS1F_EENS_8epilogue10collective18CollectiveEpilogueINS1I_23Sm100TmaWarpSpecializedILi2ELi2ELi32ELb0ELb0EEEJSH_NS5_IJNSW_ISF_SC_EES1N_EEESI_SJ_SI_SJ_NS1I_6fusion15FusionCallbacksIS1M_NS1P_17LinearCombinationISI_fSI_fLNS_15FloatRoundStyleE2EEESH_S1O_JEEENS4_5SM1004TMEM4LOAD26SM100_TMEM_LOAD_16dp32b32xES14_NS15_INS16_ILi2ELi4ELi3EEES19_NSW_INS5_IJS1A_SF_EEENS5_IJSF_SC_EEEEEEENS4_39AutoVectorizingCopyWithAssumedAlignmentILi128EEENS4_14SM90_TMA_STOREES23_S25_S25_EEEvvEEEEvNT_6ParamsE,@function
        .size           _ZN7cutlass13device_kernelINS_4gemm6kernel13GemmUniversalIN4cute5tupleIJiiiiEEENS1_10collective13CollectiveMmaINS1_35MainloopSm100TmaUmmaWarpSpecializedILi5ELi2ELi4ENS5_IJNS4_1CILi2EEENSA_ILi1EEESC_EEEEENS5_IJNSA_ILi64EEENSA_ILi128EEESG_EEENS_12float_e4m3_tENS5_IJlSC_lEEESI_SJ_NS4_8TiledMMAINS4_8MMA_AtomIJNS4_10MMA_TraitsINS4_19SM100_MMA_F8F6F4_SSEJSI_SI_fSF_SG_NS4_17integral_constantINS4_4UMMA5MajorELSQ_0EEESR_NSO_INSP_7ScaleInELSS_0EEEST_EEEEEENS4_6LayoutINS5_IJSC_SC_SC_EEENS5_IJNSA_ILi0EEESY_SY_EEEEENS5_IJNS4_10UnderscoreES11_S11_EEEEENS4_13SM90_TMA_LOADENS4_14ComposedLayoutINS4_7SwizzleILi3ELi4ELi3EEENS4_18smem_ptr_flag_bitsILi8EEENSW_INS5_IJNSA_ILi8EEESG_EEENS5_IJSG_SC_EEEEEEEvNS4_8identityENS4_23SM90_TMA_LOAD_MULTICASTES1E_vS1F_EENS_8epilogue10collective18CollectiveEpilogueINS1I_23Sm100TmaWarpSpecializedILi2ELi2ELi32ELb0ELb0EEEJSH_NS5_IJNSW_ISF_SC_EES1N_EEESI_SJ_SI_SJ_NS1I_6fusion15FusionCallbacksIS1M_NS1P_17LinearCombinationISI_fSI_fLNS_15FloatRoundStyleE2EEESH_S1O_JEEENS4_5SM1004TMEM4LOAD26SM100_TMEM_LOAD_16dp32b32xES14_NS15_INS16_ILi2ELi4ELi3EEES19_NSW_INS5_IJS1A_SF_EEENS5_IJSF_SC_EEEEEEENS4_39AutoVectorizingCopyWithAssumedAlignmentILi128EEENS4_14SM90_TMA_STOREES23_S25_S25_EEEvvEEEEvNT_6ParamsE,(.L_x_152 - _ZN7cutlass13device_kernelINS_4gemm6kernel13GemmUniversalIN4cute5tupleIJiiiiEEENS1_10collective13CollectiveMmaINS1_35MainloopSm100TmaUmmaWarpSpecializedILi5ELi2ELi4ENS5_IJNS4_1CILi2EEENSA_ILi1EEESC_EEEEENS5_IJNSA_ILi64EEENSA_ILi128EEESG_EEENS_12float_e4m3_tENS5_IJlSC_lEEESI_SJ_NS4_8TiledMMAINS4_8MMA_AtomIJNS4_10MMA_TraitsINS4_19SM100_MMA_F8F6F4_SSEJSI_SI_fSF_SG_NS4_17integral_constantINS4_4UMMA5MajorELSQ_0EEESR_NSO_INSP_7ScaleInELSS_0EEEST_EEEEEENS4_6LayoutINS5_IJSC_SC_SC_EEENS5_IJNSA_ILi0EEESY_SY_EEEEENS5_IJNS4_10UnderscoreES11_S11_EEEEENS4_13SM90_TMA_LOADENS4_14ComposedLayoutINS4_7SwizzleILi3ELi4ELi3EEENS4_18smem_ptr_flag_bitsILi8EEENSW_INS5_IJNSA_ILi8EEESG_EEENS5_IJSG_SC_EEEEEEEvNS4_8identityENS4_23SM90_TMA_LOAD_MULTICASTES1E_vS1F_EENS_8epilogue10collective18CollectiveEpilogueINS1I_23Sm100TmaWarpSpecializedILi2ELi2ELi32ELb0ELb0EEEJSH_NS5_IJNSW_ISF_SC_EES1N_EEESI_SJ_SI_SJ_NS1I_6fusion15FusionCallbacksIS1M_NS1P_17LinearCombinationISI_fSI_fLNS_15FloatRoundStyleE2EEESH_S1O_JEEENS4_5SM1004TMEM4LOAD26SM100_TMEM_LOAD_16dp32b32xES14_NS15_INS16_ILi2ELi4ELi3EEES19_NSW_INS5_IJS1A_SF_EEENS5_IJSF_SC_EEEEEEENS4_39AutoVectorizingCopyWithAssumedAlignmentILi128EEENS4_14SM90_TMA_STOREES23_S25_S25_EEEvvEEEEvNT_6ParamsE)
        .other          _ZN7cutlass13device_kernelINS_4gemm6kernel13GemmUniversalIN4cute5tupleIJiiiiEEENS1_10collective13CollectiveMmaINS1_35MainloopSm100TmaUmmaWarpSpecializedILi5ELi2ELi4ENS5_IJNS4_1CILi2EEENSA_ILi1EEESC_EEEEENS5_IJNSA_ILi64EEENSA_ILi128EEESG_EEENS_12float_e4m3_tENS5_IJlSC_lEEESI_SJ_NS4_8TiledMMAINS4_8MMA_AtomIJNS4_10MMA_TraitsINS4_19SM100_MMA_F8F6F4_SSEJSI_SI_fSF_SG_NS4_17integral_constantINS4_4UMMA5MajorELSQ_0EEESR_NSO_INSP_7ScaleInELSS_0EEEST_EEEEEENS4_6LayoutINS5_IJSC_SC_SC_EEENS5_IJNSA_ILi0EEESY_SY_EEEEENS5_IJNS4_10UnderscoreES11_S11_EEEEENS4_13SM90_TMA_LOADENS4_14ComposedLayoutINS4_7SwizzleILi3ELi4ELi3EEENS4_18smem_ptr_flag_bitsILi8EEENSW_INS5_IJNSA_ILi8EEESG_EEENS5_IJSG_SC_EEEEEEEvNS4_8identityENS4_23SM90_TMA_LOAD_MULTICASTES1E_vS1F_EENS_8epilogue10collective18CollectiveEpilogueINS1I_23Sm100TmaWarpSpecializedILi2ELi2ELi32ELb0ELb0EEEJSH_NS5_IJNSW_ISF_SC_EES1N_EEESI_SJ_SI_SJ_NS1I_6fusion15FusionCallbacksIS1M_NS1P_17LinearCombinationISI_fSI_fLNS_15FloatRoundStyleE2EEESH_S1O_JEEENS4_5SM1004TMEM4LOAD26SM100_TMEM_LOAD_16dp32b32xES14_NS15_INS16_ILi2ELi4ELi3EEES19_NSW_INS5_IJS1A_SF_EEENS5_IJSF_SC_EEEEEEENS4_39AutoVectorizingCopyWithAssumedAlignmentILi128EEENS4_14SM90_TMA_STOREES23_S25_S25_EEEvvEEEEvNT_6ParamsE,@"STO_CUDA_ENTRY STV_DEFAULT"
_ZN7cutlass13device_kernelINS_4gemm6kernel13GemmUniversalIN4cute5tupleIJiiiiEEENS1_10collective13CollectiveMmaINS1_35MainloopSm100TmaUmmaWarpSpecializedILi5ELi2ELi4ENS5_IJNS4_1CILi2EEENSA_ILi1EEESC_EEEEENS5_IJNSA_ILi64EEENSA_ILi128EEESG_EEENS_12float_e4m3_tENS5_IJlSC_lEEESI_SJ_NS4_8TiledMMAINS4_8MMA_AtomIJNS4_10MMA_TraitsINS4_19SM100_MMA_F8F6F4_SSEJSI_SI_fSF_SG_NS4_17integral_constantINS4_4UMMA5MajorELSQ_0EEESR_NSO_INSP_7ScaleInELSS_0EEEST_EEEEEENS4_6LayoutINS5_IJSC_SC_SC_EEENS5_IJNSA_ILi0EEESY_SY_EEEEENS5_IJNS4_10UnderscoreES11_S11_EEEEENS4_13SM90_TMA_LOADENS4_14ComposedLayoutINS4_7SwizzleILi3ELi4ELi3EEENS4_18smem_ptr_flag_bitsILi8EEENSW_INS5_IJNSA_ILi8EEESG_EEENS5_IJSG_SC_EEEEEEEvNS4_8identityENS4_23SM90_TMA_LOAD_MULTICASTES1E_vS1F_EENS_8epilogue10collective18CollectiveEpilogueINS1I_23Sm100TmaWarpSpecializedILi2ELi2ELi32ELb0ELb0EEEJSH_NS5_IJNSW_ISF_SC_EES1N_EEESI_SJ_SI_SJ_NS1I_6fusion15FusionCallbacksIS1M_NS1P_17LinearCombinationISI_fSI_fLNS_15FloatRoundStyleE2EEESH_S1O_JEEENS4_5SM1004TMEM4LOAD26SM100_TMEM_LOAD_16dp32b32xES14_NS15_INS16_ILi2ELi4ELi3EEES19_NSW_INS5_IJS1A_SF_EEENS5_IJSF_SC_EEEEEEENS4_39AutoVectorizingCopyWithAssumedAlignmentILi128EEENS4_14SM90_TMA_STOREES23_S25_S25_EEEvvEEEEvNT_6ParamsE:
[----:B------:R-:W1:Y:S01]  /*0000*/  LDC R1, c[0x0][0x37c] ;  /* 0x0000df00ff017b82 */ /* 0x000e620000000800 */
[----:B------:R-:W2:Y:S01]  /*0010*/  S2R R93, SR_TID.X ;  /* 0x00000000005d7919 */ /* 0x000ea20000002100 */
[----:B------:R-:W3:Y:S01]  /*0020*/  LDCU.64 UR8, c[0x0][0x890] ;  /* 0x00011200ff0877ac */ /* 0x000ee20008000a00 */
[----:B------:R-:W-:Y:S02]  /*0030*/  PRMT R84, RZ, 0x7610, R84 ;  /* 0x00007610ff547816 */ /* 0x000fe40000000054 */
[----:B------:R-:W-:Y:S01]  /*0040*/  ELECT P3, URZ, PT ;  /* 0x0000000000ff782f */ /* 0x000fe20003860000 */
[----:B---3--:R-:W-:-:S04]  /*0050*/  UISETP.NE.U32.AND UP0, UPT, UR8, URZ, UPT ;  /* 0x000000ff0800728c */ /* 0x008fc8000bf05070 */
[----:B------:R-:W-:Y:S01]  /*0060*/  UISETP.NE.AND.EX UP0, UPT, UR9, URZ, UPT, UP0 ;  /* 0x000000ff0900728c */ /* 0x000fe2000bf05300 */
[----:B--2---:R-:W-:-:S05]  /*0070*/  SHF.R.U32.HI R85, RZ, 0x5, R93 ;  /* 0x00000005ff557819 */ /* 0x004fca000001165d */
[----:B------:R-:W2:Y:S02]  /*0080*/  SHFL.IDX PT, R0, R85, RZ, 0x1f ;  /* 0x00001fff55007589 */ /* 0x000ea400000e0000 */
[----:B--2---:R-:W-:Y:S01]  /*0090*/  R2UR UR18, R0 ;  /* 0x00000000001272ca */ /* 0x004fe200000e0000 */
[----:B-1----:R-:W-:-:S14]  /*00a0*/  BRA.U UP0, `(.L_x_0) ;  /* 0x0000000100307547 */ /* 0x002fdc000b800000 */
[----:B------:R-:W1:Y:S02]  /*00b0*/  LDCU.64 UR4, c[0x0][0x888] ;  /* 0x00011100ff0477ac */ /* 0x000e640008000a00 */
[----:B-1----:R-:W-:-:S04]  /*00c0*/  UISETP.NE.U32.AND UP0, UPT, UR4, URZ, UPT ;  /* 0x000000ff0400728c */ /* 0x002fc8000bf05070 */
[----:B------:R-:W-:-:S09]  /*00d0*/  UISETP.NE.AND.EX UP0, UPT, UR5, URZ, UPT, UP0 ;  /* 0x000000ff0500728c */ /* 0x000fd2000bf05300 */
[----:B------:R-:W-:Y:S05]  /*00e0*/  BRA.U !UP0, `(.L_x_1) ;  /* 0x0000000108147547 */ /* 0x000fea000b800000 */
[----:B------:R-:W1:Y:S01]  /*00f0*/  LDC.64 R2, c[0x0][0x888] ;  /* 0x00022200ff027b82 */ /* 0x000e620000000a00 */
[----:B------:R-:W1:Y:S02]  /*0100*/  LDCU.64 UR4, c[0x0][0x358] ;  /* 0x00006b00ff0477ac */ /* 0x000e640008000a00 */
[----:B-1----:R1:W5:Y:S01]  /*0110*/  LDG.E R41, desc[UR4][R2.64] ;  /* 0x0000000402297981 */ /* 0x002362000c1e1900 */
[----:B------:R-:W-:Y:S01]  /*0120*/  HFMA2 R84, -RZ, RZ, 0, 5.9604644775390625e-08 ;  /* 0x00000001ff547431 */ /* 0x000fe200000001ff */
[----:B------:R-:W-:Y:S05]  /*0130*/  BRA `(.L_x_0) ;  /* 0x00000000000c7947 */ /* 0x000fea0003800000 */
.L_x_1:
[----:B------:R-:W1:Y:S01]  /*0140*/  LDCU UR4, c[0x0][0x880] ;  /* 0x00011000ff0477ac */ /* 0x000e620008000800 */
[----:B------:R-:W-:Y:S01]  /*0150*/  HFMA2 R84, -RZ, RZ, 0, 5.9604644775390625e-08 ;  /* 0x00000001ff547431 */ /* 0x000fe200000001ff */
[----:B-1----:R-:W-:-:S07]  /*0160*/  MOV R41, UR4 ;  /* 0x0000000400297c02 */ /* 0x002fce0008000f00 */
.L_x_0:
[----:B------:R-:W2:Y:S02]  /*0170*/  LDCU.64 UR4, c[0x0][0x8b0] ;  /* 0x00011600ff0477ac */ /* 0x000ea40008000a00 */
[----:B--2---:R-:W-:-:S04]  /*0180*/  UISETP.NE.U32.AND UP0, UPT, UR4, URZ, UPT ;  /* 0x000000ff0400728c */ /* 0x004fc8000bf05070 */
[----:B------:R-:W-:-:S09]  /*0190*/  UISETP.NE.AND.EX UP0, UPT, UR5, URZ, UPT, UP0 ;  /* 0x000000ff0500728c */ /* 0x000fd2000bf05300 */
[----:B------:R-:W-:Y:S05]  /*01a0*/  BRA.U UP0, `(.L_x_2) ;  /* 0x0000000100287547 */ /* 0x000fea000b800000 */
[----:B------:R-:W2:Y:S02]  /*01b0*/  LDCU.64 UR4, c[0x0][0x8a8] ;  /* 0x00011500ff0477ac */ /* 0x000ea40008000a00 */
[----:B--2---:R-:W-:-:S04]  /*01c0*/  UISETP.NE.U32.AND UP0, UPT, UR4, URZ, UPT ;  /* 0x000000ff0400728c */ /* 0x004fc8000bf05070 */
[----:B------:R-:W-:-:S09]  /*01d0*/  UISETP.NE.AND.EX UP0, UPT, UR5, URZ, UPT, UP0 ;  /* 0x000000ff0500728c */ /* 0x000fd2000bf05300 */
[----:B------:R-:W-:Y:S05]  /*01e0*/  BRA.U !UP0, `(.L_x_3) ;  /* 0x0000000108107547 */ /* 0x000fea000b800000 */
[----:B------:R-:W2:Y:S01]  /*01f0*/  LDC.64 R38, c[0x0][0x8a8] ;  /* 0x00022a00ff267b82 */ /* 0x000ea20000000a00 */
[----:B------:R-:W2:Y:S02]  /*0200*/  LDCU.64 UR4, c[0x0][0x358] ;  /* 0x00006b00ff0477ac */ /* 0x000ea40008000a00 */
[----:B--2---:R2:W5:Y:S01]  /*0210*/  LDG.E R38, desc[UR4][R38.64] ;  /* 0x0000000426267981 */ /* 0x004562000c1e1900 */
[----:B------:R-:W-:Y:S05]  /*0220*/  BRA `(.L_x_2) ;  /* 0x0000000000087947 */ /* 0x000fea0003800000 */
.L_x_3:
[----:B------:R-:W2:Y:S02]  /*0230*/  LDCU UR4, c[0x0][0x8a0] ;  /* 0x00011400ff0477ac */ /* 0x000ea40008000800 */
[----:B--2---:R-:W-:Y:S02]  /*0240*/  MOV R38, UR4 ;  /* 0x0000000400267c02 */ /* 0x004fe40008000f00 */
.L_x_2:
[----:B------:R-:W-:Y:S01]  /*0250*/  IMAD.U32 R0, RZ, RZ, UR18 ;  /* 0x00000012ff007e24 */ /* 0x000fe2000f8e00ff */
[----:B------:R-:W-:Y:S04]  /*0260*/  BSSY.RECONVERGENT B0, `(.L_x_4) ;  /* 0x000000c000007945 */ /* 0x000fe80003800200 */
[C---:B------:R-:W-:Y:S02]  /*0270*/  ISETP.NE.OR P1, PT, R0.reuse, 0x1, !P3 ;  /* 0x000000010000780c */ /* 0x040fe40005f25670 */
[----:B------:R-:W-:-:S11]  /*0280*/  ISETP.NE.OR P0, PT, R0, 0x3, !P3 ;  /* 0x000000030000780c */ /* 0x000fd60005f05670 */
[----:B------:R-:W-:Y:S05]  /*0290*/  @P1 BRA `(.L_x_5) ;  /* 0x0000000000201947 */ /* 0x000fea0003800000 */
[----:B------:R-:W3:Y:S02]  /*02a0*/  LDCU.64 UR4, c[0x0][0x348] ;  /* 0x00006900ff0477ac */ /* 0x000ee40008000a00 */
[----:B---3--:R-:W-:Y:S02]  /*02b0*/  UIADD3 UR6, UP1, UPT, UR4, 0x80, URZ ;  /* 0x0000008004067890 */ /* 0x008fe4000ff3e0ff */
[----:B------:R-:W-:Y:S02]  /*02c0*/  UIADD3 UR4, UP0, UPT, UR4, 0x180, URZ ;  /* 0x0000018004047890 */ /* 0x000fe4000ff1e0ff */
[----:B------:R-:W-:Y:S02]  /*02d0*/  UIADD3.X UR7, UPT, UPT, URZ, UR5, URZ, UP1, !UPT ;  /* 0x00000005ff077290 */ /* 0x000fe40008ffe4ff */
[----:B------:R-:W-:-:S07]  /*02e0*/  UIADD3.X UR5, UPT, UPT, URZ, UR5, URZ, UP0, !UPT ;  /* 0x00000005ff057290 */ /* 0x000fce00087fe4ff */
[----:B------:R3:W-:Y:S02]  /*02f0*/  UTMACCTL.PF [UR6] ;  /* 0x00000000060079b9 */ /* 0x0007e40008040000 */
[----:B------:R3:W-:Y:S02]  /*0300*/  UTMACCTL.PF [UR4] ;  /* 0x00000000040079b9 */ /* 0x0007e40008040000 */
[----:B---3--:R-:W-:Y:S01]  /*0310*/  NOP ;  /* 0x0000000000007918 */ /* 0x008fe20000000000 */
.L_x_5:
[----:B------:R-:W-:Y:S05]  /*0320*/  BSYNC.RECONVERGENT B0 ;  /* 0x0000000000007941 */ /* 0x000fea0003800200 */
.L_x_4:
[----:B------:R-:W-:Y:S04]  /*0330*/  BSSY.RECONVERGENT B0, `(.L_x_6) ;  /* 0x000000a000007945 */ /* 0x000fe80003800200 */
        /* <DEDUP_REMOVED lines=9> */
.L_x_7:
[----:B------:R-:W-:Y:S05]  /*03d0*/  BSYNC.RECONVERGENT B0 ;  /* 0x0000000000007941 */ /* 0x000fea0003800200 */
.L_x_6:
[----:B------:R-:W3:Y:S01]  /*03e0*/  LDCU.64 UR4, c[0x0][0x888] ;  /* 0x00011100ff0477ac */ /* 0x000ee20008000a00 */
[----:B------:R-:W-:Y:S02]  /*03f0*/  UISETP.EQ.U32.AND UP2, UPT, UR8, URZ, UPT ;  /* 0x000000ff0800728c */ /* 0x000fe4000bf42070 */
[----:B------:R-:W-:Y:S02]  /*0400*/  UPLOP3.LUT UP3, UPT, UPT, UPT, UPT, 0x80, 0x8 ;  /* 0x000000000008789c */ /* 0x000fe40003f6f070 */
[----:B---3--:R-:W-:-:S04]  /*0410*/  UISETP.NE.U32.AND UP0, UPT, UR4, URZ, UPT ;  /* 0x000000ff0400728c */ /* 0x008fc8000bf05070 */
[----:B------:R-:W-:-:S04]  /*0420*/  UISETP.NE.AND.EX UP1, UPT, UR5, URZ, UPT, UP0 ;  /* 0x000000ff0500728c */ /* 0x000fc8000bf25300 */
[----:B------:R-:W-:-:S04]  /*0430*/  UISETP.EQ.OR.EX UP4, UPT, UR9, URZ, !UP1, UP2 ;  /* 0x000000ff0900728c */ /* 0x000fc8000cf82720 */
[----:B------:R-:W-:-:S06]  /*0440*/  UP2UR UR4, UPR, URZ, 0x10 ;  /* 0x00000010ff047883 */ /* 0x000fcc0008000000 */
[----:B------:R-:W-:Y:S01]  /*0450*/  MOV R86, UR4 ;  /* 0x0000000400567c02 */ /* 0x000fe20008000f00 */
[----:B------:R-:W-:Y:S06]  /*0460*/  BRA.U !UP4, `(.L_x_8) ;  /* 0x000000010c207547 */ /* 0x000fec000b800000 */
[----:B------:R-:W-:Y:S01]  /*0470*/  UISETP.NE.U32.AND UP2, UPT, UR8, URZ, UPT ;  /* 0x000000ff0800728c */ /* 0x000fe2000bf45070 */
[----:B-----5:R-:W-:Y:S01]  /*0480*/  FSETP.NEU.AND P0, PT, R41, RZ, PT ;  /* 0x000000ff2900720b */ /* 0x020fe20003f0d000 */
[----:B------:R-:W-:Y:S02]  /*0490*/  USEL UR4, URZ, 0xffffffff, UP1 ;  /* 0xffffffffff047887 */ /* 0x000fe40008800000 */
[----:B------:R-:W-:-:S10]  /*04a0*/  UISETP.NE.AND.EX UP2, UPT, UR9, URZ, UPT, UP2 ;  /* 0x000000ff0900728c */ /* 0x000fd4000bf45320 */
[----:B------:R-:W-:Y:S01]  /*04b0*/  VOTEU.ANY UP0, P0 ;  /* 0x0000000000ff7886 */ /* 0x000fe20000000100 */
[----:B------:R-:W-:-:S04]  /*04c0*/  @!UP2 USEL UR4, URZ, 0xffffffff, UP0 ;  /* 0xffffffffff04a887 */ /* 0x000fc80008000000 */
[----:B------:R-:W-:-:S04]  /*04d0*/  ULOP3.LUT UR4, UR4, 0x1, URZ, 0xc0, !UPT ;  /* 0x0000000104047892 */ /* 0x000fc8000f8ec0ff */
[----:B------:R-:W-:-:S11]  /*04e0*/  UISETP.NE.U32.AND UP3, UPT, UR4, 0x1, UPT ;  /* 0x000000010400788c */ /* 0x000fd6000bf65070 */
.L_x_8:
[----:B-1----:R-:W1:Y:S01]  /*04f0*/  SHFL.IDX PT, R2, R85, RZ, 0x1f ;  /* 0x00001fff55027589 */ /* 0x002e6200000e0000 */
[----:B------:R-:W-:Y:S01]  /*0500*/  UISETP.NE.AND UP6, UPT, UR18, 0x2, UPT ;  /* 0x000000021200788c */ /* 0x000fe2000bfc5270 */
[----:B-1----:R-:W-:-:S13]  /*0510*/  ISETP.NE.AND P0, PT, R2, RZ, PT ;  /* 0x000000ff0200720c */ /* 0x002fda0003f05270 */
[----:B------:R-:W-:Y:S05]  /*0520*/  @P0 BRA `(.L_x_9) ;  /* 0x0000000000600947 */ /* 0x000fea0003800000 */
[----:B------:R-:W1:Y:S01]  /*0530*/  S2UR UR4, SR_CgaCtaId ;  /* 0x00000000000479c3 */ /* 0x000e620000008800 */
[----:B------:R-:W-:Y:S01]  /*0540*/  UMOV UR5, 0x400 ;  /* 0x0000040000057882 */ /* 0x000fe20000000000 */
[----:B------:R-:W-:Y:S01]  /*0550*/  UMOV UR8, 0x1 ;  /* 0x0000000100087882 */ /* 0x000fe20000000000 */
[----:B------:R-:W-:Y:S01]  /*0560*/  UMOV UR6, 0x2 ;  /* 0x0000000200067882 */ /* 0x000fe20000000000 */
[----:B------:R-:W-:-:S04]  /*0570*/  UIADD3 UR8, UPT, UPT, -UR8, 0x100000, URZ ;  /* 0x0010000008087890 */ /* 0x000fc8000fffe1ff */
[----:B------:R-:W-:Y:S02]  /*0580*/  USHF.L.U32 UR9, UR8, 0xb, URZ ;  /* 0x0000000b08097899 */ /* 0x000fe400080006ff */
[----:B------:R-:W-:Y:S02]  /*0590*/  USHF.L.U32 UR8, UR8, 0x1, URZ ;  /* 0x0000000108087899 */ /* 0x000fe400080006ff */
[----:B------:R-:W-:-:S04]  /*05a0*/  UIADD3 UR6, UPT, UPT, -UR6, 0x100000, URZ ;  /* 0x0010000006067890 */ /* 0x000fc8000fffe1ff */
[----:B------:R-:W-:Y:S02]  /*05b0*/  USHF.L.U32 UR7, UR6, 0xb, URZ ;  /* 0x0000000b06077899 */ /* 0x000fe400080006ff */
[----:B------:R-:W-:Y:S01]  /*05c0*/  USHF.L.U32 UR6, UR6, 0x1, URZ ;  /* 0x0000000106067899 */ /* 0x000fe200080006ff */
[----:B------:R-:W-:Y:S01]  /*05d0*/  ELECT P0, URZ, PT ;  /* 0x0000000000ff782f */ /* 0x000fe20003800000 */
[----:B-1----:R-:W-:Y:S01]  /*05e0*/  ULEA UR4, UR4, UR5, 0x18 ;  /* 0x0000000504047291 */ /* 0x002fe2000f8ec0ff */
[----:B------:R-:W1:Y:S11]  /*05f0*/  FENCE.VIEW.ASYNC.S ;  /* 0x00000000000073c6 */ /* 0x000e760000000000 */
[----:B-1----:R1:W3:Y:S01]  /*0600*/  SYNCS.EXCH.64 URZ, [UR4], UR8 ;  /* 0x0000000804ff75b2 */ /* 0x0022e20008000100 */
[----:B------:R1:W4:Y:S01]  /*0610*/  SYNCS.EXCH.64 URZ, [UR4+0x28], UR6 ;  /* 0x0000280604ff75b2 */ /* 0x0003220008000100 */
[----:B------:R1:W1:Y:S01]  /*0620*/  SYNCS.EXCH.64 URZ, [UR4+0x8], UR8 ;  /* 0x0000080804ff75b2 */ /* 0x0002620008000100 */
[----:B------:R1:W1:Y:S01]  /*0630*/  SYNCS.EXCH.64 URZ, [UR4+0x30], UR6 ;  /* 0x0000300604ff75b2 */ /* 0x0002620008000100 */
[----:B------:R1:W1:Y:S01]  /*0640*/  SYNCS.EXCH.64 URZ, [UR4+0x10], UR8 ;  /* 0x0000100804ff75b2 */ /* 0x0002620008000100 */
[----:B------:R1:W1:Y:S01]  /*0650*/  SYNCS.EXCH.64 URZ, [UR4+0x38], UR6 ;  /* 0x0000380604ff75b2 */ /* 0x0002620008000100 */
[----:B------:R1:W1:Y:S01]  /*0660*/  SYNCS.EXCH.64 URZ, [UR4+0x18], UR8 ;  /* 0x0000180804ff75b2 */ /* 0x0002620008000100 */
[----:B------:R1:W1:Y:S01]  /*0670*/  SYNCS.EXCH.64 URZ, [UR4+0x40], UR6 ;  /* 0x0000400604ff75b2 */ /* 0x0002620008000100 */
[----:B------:R1:W1:Y:S01]  /*0680*/  SYNCS.EXCH.64 URZ, [UR4+0x20], UR8 ;  /* 0x0000200804ff75b2 */ /* 0x0002620008000100 */
[----:B------:R1:W1:Y:S01]  /*0690*/  SYNCS.EXCH.64 URZ, [UR4+0x48], UR6 ;  /* 0x0000480604ff75b2 */ /* 0x0002620008000100 */
[----:B------:R-:W-:Y:S01]  /*06a0*/  NOP ;  /* 0x0000000000007918 */ /* 0x000fe20000000000 */
.L_x_9:
[----:B------:R-:W2:Y:S01]  /*06b0*/  SHFL.IDX PT, R2, R85, RZ, 0x1f ;  /* 0x00001fff55027589 */ /* 0x000ea200000e0000 */
[----:B------:R-:W-:Y:S01]  /*06c0*/  NOP ;  /* 0x0000000000007918 */ /* 0x000fe20000000000 */
[----:B--2---:R-:W-:-:S13]  /*06d0*/  ISETP.NE.AND P0, PT, R2, 0x1, PT ;  /* 0x000000010200780c */ /* 0x004fda0003f05270 */
[----:B------:R-:W-:Y:S05]  /*06e0*/  @P0 BRA `(.L_x_10) ;  /* 0x0000000000480947 */ /* 0x000fea0003800000 */
[----:B-1----:R-:W1:Y:S01]  /*06f0*/  S2UR UR4, SR_CgaCtaId ;  /* 0x00000000000479c3 */ /* 0x002e620000008800 */
        /* <DEDUP_REMOVED lines=12> */
[----:B-1----:R2:W1:Y:S01]  /*07c0*/  SYNCS.EXCH.64 URZ, [UR4+0x50], UR8 ;  /* 0x0000500804ff75b2 */ /* 0x0024620008000100 */
[----:B------:R2:W1:Y:S01]  /*07d0*/  SYNCS.EXCH.64 URZ, [UR4+0x60], UR6 ;  /* 0x0000600604ff75b2 */ /* 0x0004620008000100 */
[----:B------:R2:W1:Y:S01]  /*07e0*/  SYNCS.EXCH.64 URZ, [UR4+0x58], UR8 ;  /* 0x0000580804ff75b2 */ /* 0x0004620008000100 */
[----:B------:R2:W1:Y:S02]  /*07f0*/  SYNCS.EXCH.64 URZ, [UR4+0x68], UR6 ;  /* 0x0000680604ff75b2 */ /* 0x0004640008000100 */
[----:B--2---:R-:W-:Y:S01]  /*0800*/  NOP ;  /* 0x0000000000007918 */ /* 0x004fe20000000000 */
.L_x_10:
[----:B------:R-:W2:Y:S01]  /*0810*/  SHFL.IDX PT, R2, R85, RZ, 0x1f ;  /* 0x00001fff55027589 */ /* 0x000ea200000e0000 */
[----:B------:R-:W-:Y:S01]  /*0820*/  NOP ;  /* 0x0000000000007918 */ /* 0x000fe20000000000 */
[----:B--2---:R-:W-:-:S13]  /*0830*/  ISETP.NE.AND P0, PT, R2, 0x3, PT ;  /* 0x000000030200780c */ /* 0x004fda0003f05270 */
[----:B------:R-:W-:Y:S05]  /*0840*/  @P0 BRA `(.L_x_11) ;  /* 0x0000000000300947 */ /* 0x000fea0003800000 */
[----:B-1----:R-:W1:Y:S01]  /*0850*/  S2UR UR4, SR_CgaCtaId ;  /* 0x00000000000479c3 */ /* 0x002e620000008800 */
[----:B------:R-:W-:Y:S01]  /*0860*/  UMOV UR6, 0x400 ;  /* 0x0000040000067882 */ /* 0x000fe20000000000 */
[----:B------:R-:W-:Y:S01]  /*0870*/  UMOV UR5, 0x20 ;  /* 0x0000002000057882 */ /* 0x000fe20000000000 */
[----:B------:R-:W-:Y:S01]  /*0880*/  ELECT P0, URZ, PT ;  /* 0x0000000000ff782f */ /* 0x000fe20003800000 */
[----:B-1----:R-:W-:Y:S02]  /*0890*/  ULEA UR6, UR4, UR6, 0x18 ;  /* 0x0000000604067291 */ /* 0x002fe4000f8ec0ff */
[----:B------:R-:W-:-:S04]  /*08a0*/  UIADD3 UR4, UPT, UPT, -UR5, 0x100000, URZ ;  /* 0x0010000005047890 */ /* 0x000fc8000fffe1ff */
[----:B------:R-:W-:Y:S02]  /*08b0*/  USHF.L.U32 UR5, UR4, 0xb, URZ ;  /* 0x0000000b04057899 */ /* 0x000fe400080006ff */
[----:B------:R-:W-:Y:S01]  /*08c0*/  USHF.L.U32 UR4, UR4, 0x1, URZ ;  /* 0x0000000104047899 */ /* 0x000fe200080006ff */
[----:B------:R-:W1:Y:S11]  /*08d0*/  FENCE.VIEW.ASYNC.S ;  /* 0x00000000000073c6 */ /* 0x000e760000000000 */
[----:B-1----:R2:W1:Y:S01]  /*08e0*/  SYNCS.EXCH.64 URZ, [UR6+0x70], UR4 ;  /* 0x0000700406ff75b2 */ /* 0x0024620008000100 */
[----:B------:R2:W1:Y:S02]  /*08f0*/  SYNCS.EXCH.64 URZ, [UR6+0x78], UR4 ;  /* 0x0000780406ff75b2 */ /* 0x0004640008000100 */
[----:B--2---:R-:W-:Y:S01]  /*0900*/  NOP ;  /* 0x0000000000007918 */ /* 0x004fe20000000000 */
.L_x_11:
[----:B------:R-:W2:Y:S01]  /*0910*/  SHFL.IDX PT, R2, R85, RZ, 0x1f ;  /* 0x00001fff55027589 */ /* 0x000ea200000e0000 */
[----:B------:R-:W-:Y:S01]  /*0920*/  NOP ;  /* 0x0000000000007918 */ /* 0x000fe20000000000 */
[----:B--2---:R-:W-:-:S13]  /*0930*/  ISETP.NE.AND P0, PT, R2, 0x4, PT ;  /* 0x000000040200780c */ /* 0x004fda0003f05270 */
[----:B------:R-:W-:Y:S05]  /*0940*/  @P0 BRA `(.L_x_12) ;  /* 0x00000000004c0947 */ /* 0x000fea0003800000 */
[----:B-1----:R-:W1:Y:S01]  /*0950*/  S2UR UR6, SR_CgaCtaId ;  /* 0x00000000000679c3 */ /* 0x002e620000008800 */
[----:B------:R-:W-:Y:S01]  /*0960*/  UMOV UR4, 0x1e0 ;  /* 0x000001e000047882 */ /* 0x000fe20000000000 */
[----:B------:R-:W-:Y:S01]  /*0970*/  UMOV UR5, 0x400 ;  /* 0x0000040000057882 */ /* 0x000fe20000000000 */
[----:B------:R-:W-:Y:S01]  /*0980*/  USEL UR4, UR4, 0x1a0, UP3 ;  /* 0x000001a004047887 */ /* 0x000fe20009800000 */
[----:B------:R-:W-:Y:S01]  /*0990*/  UMOV UR8, 0x1 ;  /* 0x0000000100087882 */ /* 0x000fe20000000000 */
[----:B------:R-:W-:Y:S01]  /*09a0*/  ELECT P0, URZ, PT ;  /* 0x0000000000ff782f */ /* 0x000fe20003800000 */
[----:B------:R-:W-:-:S04]  /*09b0*/  UIADD3 UR8, UPT, UPT, -UR8, 0x100000, URZ ;  /* 0x0010000008087890 */ /* 0x000fc8000fffe1ff */
[----:B------:R-:W-:Y:S02]  /*09c0*/  USHF.L.U32 UR9, UR8, 0xb, URZ ;  /* 0x0000000b08097899 */ /* 0x000fe400080006ff */
[----:B------:R-:W-:Y:S02]  /*09d0*/  USHF.L.U32 UR8, UR8, 0x1, URZ ;  /* 0x0000000108087899 */ /* 0x000fe400080006ff */
[----:B-1----:R-:W-:Y:S02]  /*09e0*/  ULEA UR6, UR6, UR5, 0x18 ;  /* 0x0000000506067291 */ /* 0x002fe4000f8ec0ff */
[----:B------:R-:W-:-:S04]  /*09f0*/  UIADD3 UR4, UPT, UPT, -UR4, 0x100000, URZ ;  /* 0x0010000004047890 */ /* 0x000fc8000fffe1ff */
[----:B------:R-:W-:Y:S02]  /*0a00*/  USHF.L.U32 UR5, UR4, 0xb, URZ ;  /* 0x0000000b04057899 */ /* 0x000fe400080006ff */
[----:B------:R-:W-:Y:S01]  /*0a10*/  USHF.L.U32 UR4, UR4, 0x1, URZ ;  /* 0x0000000104047899 */ /* 0x000fe200080006ff */
[----:B------:R-:W1:Y:S03]  /*0a20*/  FENCE.VIEW.ASYNC.S ;  /* 0x00000000000073c6 */ /* 0x000e660000000000 */
[----:B-1----:R2:W1:Y:S08]  /*0a30*/  SYNCS.EXCH.64 URZ, [UR6+0x80], UR8 ;  /* 0x0000800806ff75b2 */ /* 0x0024700008000100 */
[----:B------:R2:W1:Y:S01]  /*0a40*/  SYNCS.EXCH.64 URZ, [UR6+0x90], UR4 ;  /* 0x0000900406ff75b2 */ /* 0x0004620008000100 */
[----:B------:R2:W1:Y:S01]  /*0a50*/  SYNCS.EXCH.64 URZ, [UR6+0x88], UR8 ;  /* 0x0000880806ff75b2 */ /* 0x0004620008000100 */
[----:B------:R2:W1:Y:S02]  /*0a60*/  SYNCS.EXCH.64 URZ, [UR6+0x98], UR4 ;  /* 0x0000980406ff75b2 */ /* 0x0004640008000100 */
[----:B--2---:R-:W-:Y:S01]  /*0a70*/  NOP ;  /* 0x0000000000007918 */ /* 0x004fe20000000000 */
.L_x_12:
        /* <DEDUP_REMOVED lines=20> */
[----:B------:R2:W1:Y:S01]  /*0bc0*/  SYNCS.EXCH.64 URZ, [UR4+0xc8], UR6 ;  /* 0x0000c80604ff75b2 */ /* 0x0004620008000100 */
[----:B------:R2:W1:Y:S01]  /*0bd0*/  SYNCS.EXCH.64 URZ, [UR4+0xb0], UR8 ;  /* 0x0000b00804ff75b2 */ /* 0x0004620008000100 */
[----:B------:R2:W1:Y:S01]  /*0be0*/  SYNCS.EXCH.64 URZ, [UR4+0xd0], UR6 ;  /* 0x0000d00604ff75b2 */ /* 0x0004620008000100 */
[----:B------:R2:W1:Y:S01]  /*0bf0*/  SYNCS.EXCH.64 URZ, [UR4+0xb8], UR8 ;  /* 0x0000b80804ff75b2 */ /* 0x0004620008000100 */
[----:B------:R2:W1:Y:S02]  /*0c00*/  SYNCS.EXCH.64 URZ, [UR4+0xd8], UR6 ;  /* 0x0000d80604ff75b2 */ /* 0x0004640008000100 */
[----:B--2---:R-:W-:Y:S01]  /*0c10*/  NOP ;  /* 0x0000000000007918 */ /* 0x004fe20000000000 */
.L_x_13:
[----:B------:R-:W2:Y:S01]  /*0c20*/  SHFL.IDX PT, R2, R85, RZ, 0x1f ;  /* 0x00001fff55027589 */ /* 0x000ea200000e0000 */
[----:B------:R-:W-:Y:S01]  /*0c30*/  NOP ;  /* 0x0000000000007918 */ /* 0x000fe20000000000 */
[----:B--2---:R-:W-:-:S13]  /*0c40*/  ISETP.NE.AND P0, PT, R2, 0x3, PT ;  /* 0x000000030200780c */ /* 0x004fda0003f05270 */
[----:B------:R-:W-:Y:S05]  /*0c50*/  @P0 BRA `(.L_x_14) ;  /* 0x0000000000380947 */ /* 0x000fea0003800000 */
[----:B------:R-:W2:Y:S01]  /*0c60*/  S2UR UR5, SR_CgaCtaId ;  /* 0x00000000000579c3 */ /* 0x000ea20000008800 */
[----:B-1----:R-:W-:Y:S01]  /*0c70*/  UMOV UR4, 0x400 ;  /* 0x0000040000047882 */ /* 0x002fe20000000000 */
[----:B------:R-:W-:Y:S01]  /*0c80*/  UMOV UR6, 0x20 ;  /* 0x0000002000067882 */ /* 0x000fe20000000000 */
[----:B------:R-:W-:Y:S01]  /*0c90*/  ELECT P0, URZ, PT ;  /* 0x0000000000ff782f */ /* 0x000fe20003800000 */
[----:B------:R-:W-:-:S04]  /*0ca0*/  UIADD3 UR6, UPT, UPT, -UR6, 0x100000, URZ ;  /* 0x0010000006067890 */ /* 0x000fc8000fffe1ff */
[----:B------:R-:W-:Y:S02]  /*0cb0*/  USHF.L.U32 UR7, UR6, 0xb, URZ ;  /* 0x0000000b06077899 */ /* 0x000fe400080006ff */
[----:B------:R-:W-:Y:S02]  /*0cc0*/  USHF.L.U32 UR6, UR6, 0x1, URZ ;  /* 0x0000000106067899 */ /* 0x000fe400080006ff */
[----:B--2---:R-:W-:Y:S01]  /*0cd0*/  ULEA UR4, UR5, UR4, 0x18 ;  /* 0x0000000405047291 */ /* 0x004fe2000f8ec0ff */
[----:B------:R-:W1:Y:S11]  /*0ce0*/  FENCE.VIEW.ASYNC.S ;  /* 0x00000000000073c6 */ /* 0x000e760000000000 */
[----:B-1----:R2:W1:Y:S01]  /*0cf0*/  SYNCS.EXCH.64 URZ, [UR4+0xe0], UR6 ;  /* 0x0000e00604ff75b2 */ /* 0x0024620008000100 */
[----:B------:R2:W1:Y:S01]  /*0d00*/  SYNCS.EXCH.64 URZ, [UR4+0xf0], UR6 ;  /* 0x0000f00604ff75b2 */ /* 0x0004620008000100 */
[----:B------:R2:W1:Y:S01]  /*0d10*/  SYNCS.EXCH.64 URZ, [UR4+0xe8], UR6 ;  /* 0x0000e80604ff75b2 */ /* 0x0004620008000100 */
[----:B------:R2:W1:Y:S02]  /*0d20*/  SYNCS.EXCH.64 URZ, [UR4+0xf8], UR6 ;  /* 0x0000f80604ff75b2 */ /* 0x0004640008000100 */
[----:B--2---:R-:W-:Y:S01]  /*0d30*/  NOP ;  /* 0x0000000000007918 */ /* 0x004fe20000000000 */
.L_x_14:
[----:B-1----:R-:W1:Y:S01]  /*0d40*/  LDCU UR4, c[0x0][0x36c] ;  /* 0x00006d80ff0477ac */ /* 0x002e620008000800 */
[----:B------:R-:W-:Y:S01]  /*0d50*/  ISETP.NE.OR P3, PT, R0, 0x2, !P3 ;  /* 0x000000020000780c */ /* 0x000fe20005f65670 */
[----:B------:R-:W-:Y:S01]  /*0d60*/  NOP ;  /* 0x0000000000007918 */ /* 0x000fe20000000000 */
[----:B------:R-:W-:Y:S01]  /*0d70*/  LOP3.LUT R0, R93, 0x1f, RZ, 0xc0, !PT ;  /* 0x0000001f5d007812 */ /* 0x000fe200078ec0ff */
[----:B------:R-:W-:Y:S02]  /*0d80*/  UISETP.NE.AND UP4, UPT, UR18, URZ, UPT ;  /* 0x000000ff1200728c */ /* 0x000fe4000bf85270 */
[----:B-1----:R-:W-:-:S09]  /*0d90*/  UISETP.EQ.U32.AND UP5, UPT, UR4, 0x1, UPT ;  /* 0x000000010400788c */ /* 0x002fd2000bfa2070 */
[----:B------:R-:W-:Y:S05]  /*0da0*/  BRA.U !UP5, `(.L_x_15) ;  /* 0x000000010d087547 */ /* 0x000fea000b800000 */
[----:B---34-:R-:W-:Y:S01]  /*0db0*/  UCGABAR_ARV ;  /* 0x00000000000079c7 */ /* 0x018fe20008000000 */
[----:B------:R-:W-:Y:S05]  /*0dc0*/  BRA `(.L_x_16) ;  /* 0x0000000000047947 */ /* 0x000fea0003800000 */
.L_x_15:
[----:B---34-:R-:W-:Y:S01]  /*0dd0*/  NOP ;  /* 0x0000000000007918 */ /* 0x018fe20000000000 */
.L_x_16:
[----:B------:R-:W1:Y:S01]  /*0de0*/  S2UR UR20, SR_CTAID.X ;  /* 0x00000000001479c3 */ /* 0x000e620000002500 */
[----:B------:R-:W-:-:S05]  /*0df0*/  CS2R.32 R3, SR_CgaSize ;  /* 0x0000000000037805 */ /* 0x000fca0000008a00 */
[----:B------:R-:W-:-:S05]  /*0e00*/  IMAD R3, R3, -0xa0, RZ ;  /* 0xffffff6003037824 */ /* 0x000fca00078e02ff */
[----:B------:R-:W-:-:S14]  /*0e10*/  R2UR UR5, R3 ;  /* 0x00000000030572ca */ /* 0x000fdc00000e0000 */
[----:B------:R-:W2:Y:S01]  /*0e20*/  LDCU UR5, c[0x0][UR5+0x2b0] ;  /* 0x00005600050577ac */ /* 0x000ea20008000800 */
[----:B------:R-:W-:-:S05]  /*0e30*/  CS2R.32 R3, SR_CgaSize ;  /* 0x0000000000037805 */ /* 0x000fca0000008a00 */
[----:B------:R-:W-:-:S05]  /*0e40*/  IMAD R3, R3, -0xa0, RZ ;  /* 0xffffff6003037824 */ /* 0x000fca00078e02ff */
[----:B------:R-:W-:-:S14]  /*0e50*/  R2UR UR4, R3 ;  /* 0x00000000030472ca */ /* 0x000fdc00000e0000 */
[----:B------:R-:W3:Y:S01]  /*0e60*/  LDCU UR4, c[0x0][UR4+0x2b4] ;  /* 0x00005680040477ac */ /* 0x000ee20008000800 */
[----:B------:R-:W4:Y:S01]  /*0e70*/  S2UR UR30, SR_CTAID.Y ;  /* 0x00000000001e79c3 */ /* 0x000f220000002600 */
[----:B------:R-:W-:-:S05]  /*0e80*/  CS2R.32 R3, SR_CgaSize ;  /* 0x0000000000037805 */ /* 0x000fca0000008a00 */
[----:B------:R-:W-:-:S05]  /*0e90*/  IMAD R3, R3, -0xa0, RZ ;  /* 0xffffff6003037824 */ /* 0x000fca00078e02ff */
[----:B------:R-:W-:-:S14]  /*0ea0*/  R2UR UR62, R3 ;  /* 0x00000000033e72ca */ /* 0x000fdc00000e0000 */
[----:B------:R-:W3:Y:S01]  /*0eb0*/  LDCU UR62, c[0x0][UR62+0x2a0] ;  /* 0x000054003e3e77ac */ /* 0x000ee20008000800 */
[----:B------:R-:W-:-:S05]  /*0ec0*/  CS2R.32 R3, SR_CgaSize ;  /* 0x0000000000037805 */ /* 0x000fca0000008a00 */
[----:B------:R-:W-:-:S05]  /*0ed0*/  IMAD R3, R3, -0xa0, RZ ;  /* 0xffffff6003037824 */ /* 0x000fca00078e02ff */
[----:B------:R-:W-:-:S14]  /*0ee0*/  R2UR UR59, R3 ;  /* 0x00000000033b72ca */ /* 0x000fdc00000e0000 */
[----:B------:R-:W3:Y:S01]  /*0ef0*/  LDCU UR59, c[0x0][UR59+0x2a4] ;  /* 0x000054803b3b77ac */ /* 0x000ee20008000800 */
[----:B------:R-:W3:Y:S01]  /*0f00*/  S2UR UR7, SR_CgaCtaId ;  /* 0x00000000000779c3 */ /* 0x000ee20000008800 */
[----:B------:R-:W3:Y:S01]  /*0f10*/  LDCU UR19, c[0x0][0xb24] ;  /* 0x00016480ff1377ac */ /* 0x000ee20008000800 */
[----:B------:R-:W3:Y:S01]  /*0f20*/  LDCU UR42, c[0x0][0xb24] ;  /* 0x00016480ff2a77ac */ /* 0x000ee20008000800 */
[----:B-1----:R-:W-:Y:S01]  /*0f30*/  I2FP.F32.U32 R3, UR20 ;  /* 0x0000001400037c45 */ /* 0x002fe20008201000 */
[----:B------:R-:W1:Y:S04]  /*0f40*/  LDCU UR23, c[0x0][0xb30] ;  /* 0x00016600ff1777ac */ /* 0x000e680008000800 */
[----:B--2---:R-:W-:Y:S01]  /*0f50*/  FMUL R3, R3, UR5 ;  /* 0x0000000503037c20 */ /* 0x004fe20008400000 */
[----:B----4-:R-:W-:-:S05]  /*0f60*/  I2FP.F32.U32 R2, UR30 ;  /* 0x0000001e00027c45 */ /* 0x010fca0008201000 */
[----:B------:R-:W2:Y:S01]  /*0f70*/  F2I.U32.TRUNC.NTZ R3, R3 ;  /* 0x0000000300037305 */ /* 0x000ea2000020f000 */
[----:B---3--:R-:W-:Y:S01]  /*0f80*/  FMUL R2, R2, UR4 ;  /* 0x0000000402027c20 */ /* 0x008fe20008400000 */
[----:B------:R-:W-:-:S06]  /*0f90*/  USHF.L.U32 UR28, UR7, 0xd, URZ ;  /* 0x0000000d071c7899 */ /* 0x000fcc00080006ff */
[----:B------:R-:W3:Y:S01]  /*0fa0*/  F2I.U32.TRUNC.NTZ R2, R2 ;  /* 0x0000000200027305 */ /* 0x000ee2000020f000 */
[----:B------:R-:W-:Y:S01]  /*0fb0*/  ULOP3.LUT UR28, UR28, 0x2000, URZ, 0xc0, !UPT ;  /* 0x000020001c1c7892 */ /* 0x000fe2000f8ec0ff */
[----:B--2---:R-:W-:Y:S02]  /*0fc0*/  R2UR UR4, R3 ;  /* 0x00000000030472ca */ /* 0x004fe400000e0000 */
[----:B---3--:R-:W-:Y:S02]  /*0fd0*/  R2UR UR6, R2 ;  /* 0x00000000020672ca */ /* 0x008fe400000e0000 */
[----:B------:R-:W-:-:S09]  /*0fe0*/  PRMT R2, RZ, 0x7610, R2 ;  /* 0x00007610ff027816 */ /* 0x000fd20000000002 */
[----:B------:R-:W-:-:S04]  /*0ff0*/  UIADD3 UR5, UPT, UPT, -UR4, URZ, URZ ;  /* 0x000000ff04057290 */ /* 0x000fc8000fffe1ff */
[----:B------:R-:W-:Y:S02]  /*1000*/  UIMAD UR62, UR62, UR5, UR20 ;  /* 0x000000053e3e72a4 */ /* 0x000fe4000f8e0214 */
[----:B------:R-:W-:-:S04]  /*1010*/  UIADD3 UR4, UPT, UPT, -UR6, URZ, URZ ;  /* 0x000000ff06047290 */ /* 0x000fc8000fffe1ff */
[----:B------:R-:W-:Y:S01]  /*1020*/  UIMAD UR59, UR59, UR4, UR30 ;  /* 0x000000043b3b72a4 */ /* 0x000fe2000f8e021e */
[----:B-1----:R-:W-:Y:S11]  /*1030*/  BRA.U UP4, `(.L_x_17) ;  /* 0x0000000104247547 */ /* 0x002ff6000b800000 */
[----:B------:R-:W-:-:S04]  /*1040*/  UISETP.NE.AND UP0, UPT, UR59, URZ, UPT ;  /* 0x000000ff3b00728c */ /* 0x000fc8000bf05270 */
[----:B------:R-:W-:-:S04]  /*1050*/  UISETP.EQ.OR UP0, UPT, UR62, URZ, !UP0 ;  /* 0x000000ff3e00728c */ /* 0x000fc8000c702670 */
[----:B------:R-:W-:Y:S02]  /*1060*/  USEL UR5, URZ, 0x1, !UP0 ;  /* 0x00000001ff057887 */ /* 0x000fe4000c000000 */
[----:B------:R-:W-:-:S04]  /*1070*/  UISETP.NE.AND UP0, UPT, UR59, URZ, UPT ;  /* 0x000000ff3b00728c */ /* 0x000fc8000bf05270 */
[----:B------:R-:W-:Y:S02]  /*1080*/  USEL UR4, URZ, 0x2, UP0 ;  /* 0x00000002ff047887 */ /* 0x000fe40008000000 */
[----:B------:R-:W-:-:S04]  /*1090*/  UISETP.NE.AND UP0, UPT, UR62, 0x1, UPT ;  /* 0x000000013e00788c */ /* 0x000fc8000bf05270 */
[----:B------:R-:W-:-:S04]  /*10a0*/  USEL UR4, UR4, 0x2, UP0 ;  /* 0x0000000204047887 */ /* 0x000fc80008000000 */
[----:B------:R-:W-:-:S06]  /*10b0*/  UIADD3 UR4, UPT, UPT, UR5, UR4, URZ ;  /* 0x0000000405047290 */ /* 0x000fcc000fffe0ff */
[----:B------:R-:W-:-:S07]  /*10c0*/  MOV R2, UR4 ;  /* 0x0000000400027c02 */ /* 0x000fce0008000f00 */
.L_x_17:
[----:B------:R-:W1:Y:S01]  /*10d0*/  S2UR UR36, SR_CTAID.Z ;  /* 0x00000000002479c3 */ /* 0x000e620000002700 */
[----:B------:R-:W-:-:S09]  /*10e0*/  UISETP.GE.AND UP0, UPT, UR19, 0x1, UPT ;  /* 0x000000011300788c */ /* 0x000fd2000bf06270 */
[----:B------:R-:W-:Y:S05]  /*10f0*/  BRA.U !UP0, `(.L_x_18) ;  /* 0x0000000108d47547 */ /* 0x000fea000b800000 */
[----:B------:R-:W2:Y:S01]  /*1100*/  LDCU.128 UR12, c[0x0][0xb10] ;  /* 0x00016200ff0c77ac */ /* 0x000ea20008000c00 */
[----:B------:R-:W3:Y:S01]  /*1110*/  LDCU UR21, c[0x0][0xb0c] ;  /* 0x00016180ff1577ac */ /* 0x000ee20008000800 */
[----:B------:R-:W4:Y:S01]  /*1120*/  LDCU UR6, c[0x0][0x370] ;  /* 0x00006e00ff0677ac */ /* 0x000f220008000800 */
[----:B------:R-:W1:Y:S01]  /*1130*/  LDCU UR7, c[0x0][0x374] ;  /* 0x00006e80ff0777ac */ /* 0x000e620008000800 */
[----:B------:R-:W1:Y:S01]  /*1140*/  LDCU UR22, c[0x0][0xb20] ;  /* 0x00016400ff1677ac */ /* 0x000e620008000800 */
[----:B--2---:R-:W-:Y:S02]  /*1150*/  UIMAD.WIDE.U32 UR4, UR20, UR12, URZ ;  /* 0x0000000c140472a5 */ /* 0x004fe4000f8e00ff */
[----:B---3--:R-:W-:Y:S01]  /*1160*/  UISETP.NE.AND UP0, UPT, UR21, 0x1, UPT ;  /* 0x000000011500788c */ /* 0x008fe2000bf05270 */
[----:B------:R-:W2:Y:S01]  /*1170*/  LDCU.64 UR8, c[0x0][0xb28] ;  /* 0x00016500ff0877ac */ /* 0x000ea20008000a00 */
[----:B----4-:R-:W-:-:S03]  /*1180*/  UIMAD.WIDE.U32 UR10, UR6, UR12, URZ ;  /* 0x0000000c060a72a5 */ /* 0x010fc6000f8e00ff */
[----:B------:R-:W-:Y:S01]  /*1190*/  UMOV UR4, UR5 ;  /* 0x0000000500047c82 */ /* 0x000fe20008000000 */
[----:B------:R-:W-:Y:S02]  /*11a0*/  UISETP.NE.AND UP2, UPT, UR19, 0x1, UPT ;  /* 0x000000011300788c */ /* 0x000fe4000bf45270 */
[----:B------:R-:W-:Y:S01]  /*11b0*/  USHF.R.U32.HI UR4, URZ, UR13, UR4 ;  /* 0x0000000dff047299 */ /* 0x000fe20008011604 */
[----:B------:R-:W-:Y:S01]  /*11c0*/  UMOV UR10, UR11 ;  /* 0x0000000b000a7c82 */ /* 0x000fe20008000000 */
[----:B------:R-:W-:Y:S02]  /*11d0*/  UIMAD.WIDE.U32 UR16, UR30, UR15, URZ ;  /* 0x0000000f1e1072a5 */ /* 0x000fe4000f8e00ff */
[----:B------:R-:W-:Y:S02]  /*11e0*/  USEL UR5, UR20, UR4, !UP0 ;  /* 0x0000000414057287 */ /* 0x000fe4000c000000 */
[----:B------:R-:W-:Y:S02]  /*11f0*/  @UP0 USHF.R.U32.HI UR6, URZ, UR13, UR10 ;  /* 0x0000000dff060299 */ /* 0x000fe4000801160a */
[----:B------:R-:W-:-:S02]  /*1200*/  UISETP.NE.AND UP0, UPT, UR14, 0x1, UPT ;  /* 0x000000010e00788c */ /* 0x000fc4000bf05270 */
[----:B-1----:R-:W-:Y:S02]  /*1210*/  UIMAD.WIDE.U32 UR10, UR7, UR15, URZ ;  /* 0x0000000f070a72a5 */ /* 0x002fe4000f8e00ff */
[----:B--2---:R-:W-:Y:S01]  /*1220*/  UIMAD.WIDE.U32 UR12, UR6, UR8, URZ ;  /* 0x00000008060c72a5 */ /* 0x004fe2000f8e00ff */
[----:B------:R-:W-:Y:S02]  /*1230*/  UMOV UR4, UR17 ;  /* 0x0000001100047c82 */ /* 0x000fe40008000000 */
[----:B------:R-:W-:Y:S02]  /*1240*/  USHF.R.U32.HI UR4, URZ, UR22, UR4 ;  /* 0x00000016ff047299 */ /* 0x000fe40008011604 */
[----:B------:R-:W-:Y:S02]  /*1250*/  UMOV UR10, UR11 ;  /* 0x0000000b000a7c82 */ /* 0x000fe40008000000 */
[----:B------:R-:W-:Y:S01]  /*1260*/  UMOV UR12, UR13 ;  /* 0x0000000d000c7c82 */ /* 0x000fe20008000000 */
[----:B------:R-:W-:-:S02]  /*1270*/  @UP0 USHF.R.U32.HI UR7, URZ, UR22, UR10 ;  /* 0x00000016ff070299 */ /* 0x000fc4000801160a */
[----:B------:R-:W-:Y:S02]  /*1280*/  USEL UR4, UR30, UR4, !UP0 ;  /* 0x000000041e047287 */ /* 0x000fe4000c000000 */
[----:B------:R-:W-:Y:S02]  /*1290*/  UIMAD.WIDE.U32 UR10, UR7, UR8, URZ ;  /* 0x00000008070a72a5 */ /* 0x000fe4000f8e00ff */
[----:B------:R-:W-:Y:S02]  /*12a0*/  @UP2 USHF.R.U32.HI UR6, URZ, UR9, UR12 ;  /* 0x00000009ff062299 */ /* 0x000fe4000801160c */
[----:B------:R-:W-:-:S03]  /*12b0*/  UIMAD.WIDE.U32 UR12, UR4, UR8, URZ ;  /* 0x00000008040c72a5 */ /* 0x000fc6000f8e00ff */
[----:B------:R-:W-:Y:S02]  /*12c0*/  UMOV UR10, UR11 ;  /* 0x0000000b000a7c82 */ /* 0x000fe40008000000 */
[----:B------:R-:W-:Y:S02]  /*12d0*/  @UP2 USHF.R.U32.HI UR7, URZ, UR9, UR10 ;  /* 0x00000009ff072299 */ /* 0x000fe4000801160a */
[----:B------:R-:W-:Y:S02]  /*12e0*/  UIMAD UR10, UR6, UR19, URZ ;  /* 0x00000013060a72a4 */ /* 0x000fe4000f8e02ff */
[----:B------:R-:W-:-:S04]  /*12f0*/  UIMAD UR7, UR7, UR19, URZ ;  /* 0x00000013070772a4 */ /* 0x000fc8000f8e02ff */
[----:B------:R-:W-:-:S03]  /*1300*/  UISETP.GE.AND UP0, UPT, UR4, UR7, UPT ;  /* 0x000000070400728c */ /* 0x000fc6000bf06270 */
[----:B------:R-:W-:Y:S01]  /*1310*/  UMOV UR7, UR13 ;  /* 0x0000000d00077c82 */ /* 0x000fe20008000000 */
[----:B------:R-:W-:Y:S02]  /*1320*/  UISETP.GE.OR UP0, UPT, UR5, UR10, UP0 ;  /* 0x0000000a0500728c */ /* 0x000fe40008706670 */
[----:B------:R-:W-:Y:S02]  /*1330*/  UIMAD.WIDE.U32 UR10, UR5, UR8, URZ ;  /* 0x00000008050a72a5 */ /* 0x000fe4000f8e00ff */
[----:B------:R-:W-:Y:S02]  /*1340*/  USHF.R.U32.HI UR7, URZ, UR9, UR7 ;  /* 0x00000009ff077299 */ /* 0x000fe40008011607 */
[----:B------:R-:W-:Y:S02]  /*1350*/  UIADD3 UR10, UPT, UPT, -UR4, URZ, URZ ;  /* 0x000000ff040a7290 */ /* 0x000fe4000fffe1ff */
[----:B------:R-:W-:Y:S02]  /*1360*/  USEL UR7, UR4, UR7, !UP2 ;  /* 0x0000000704077287 */ /* 0x000fe4000d000000 */
[----:B------:R-:W-:Y:S01]  /*1370*/  UIMAD UR10, UR14, UR10, UR30 ;  /* 0x0000000a0e0a72a4 */ /* 0x000fe2000f8e021e */
[----:B------:R-:W-:Y:S01]  /*1380*/  @!UP0 UMOV UR8, UR11 ;  /* 0x0000000b00088c82 */ /* 0x000fe20008000000 */
[----:B------:R-:W-:-:S02]  /*1390*/  UIADD3 UR11, UPT, UPT, -UR5, URZ, URZ ;  /* 0x000000ff050b7290 */ /* 0x000fc4000fffe1ff */
[----:B------:R-:W-:Y:S02]  /*13a0*/  @!UP0 USHF.R.U32.HI UR8, URZ, UR9, UR8 ;  /* 0x00000009ff088299 */ /* 0x000fe40008011608 */
[----:B------:R-:W-:Y:S02]  /*13b0*/  UIADD3 UR9, UPT, UPT, -UR7, URZ, URZ ;  /* 0x000000ff07097290 */ /* 0x000fe4000fffe1ff */
[----:B------:R-:W-:Y:S02]  /*13c0*/  @!UP0 USEL UR8, UR5, UR8, !UP2 ;  /* 0x0000000805088287 */ /* 0x000fe4000d000000 */
[----:B------:R-:W-:Y:S02]  /*13d0*/  UIMAD UR9, UR19, UR9, UR4 ;  /* 0x00000009130972a4 */ /* 0x000fe4000f8e0204 */
[----:B------:R-:W-:Y:S02]  /*13e0*/  @!UP0 UIADD3 UR7, UPT, UPT, UR7, -UR8, URZ ;  /* 0x8000000807078290 */ /* 0x000fe4000fffe0ff */
[----:B------:R-:W-:-:S02]  /*13f0*/  @!UP0 UIMAD UR6, UR9, UR6, UR8 ;  /* 0x00000006090682a4 */ /* 0x000fc4000f8e0208 */
[----:B------:R-:W-:Y:S02]  /*1400*/  @!UP0 UIMAD UR4, UR7, UR19, UR5 ;  /* 0x00000013070482a4 */ /* 0x000fe4000f8e0205 */
[----:B------:R-:W-:Y:S02]  /*1410*/  UIMAD UR20, UR21, UR11, UR20 ;  /* 0x0000000b151472a4 */ /* 0x000fe4000f8e0214 */
[----:B------:R-:W-:Y:S01]  /*1420*/  UIMAD UR30, UR4, UR14, UR10 ;  /* 0x0000000e041e72a4 */ /* 0x000fe2000f8e020a */
[----:B------:R-:W-:Y:S02]  /*1430*/  @!UP0 UMOV UR5, UR6 ;  /* 0x0000000600058c82 */ /* 0x000fe40008000000 */
[----:B------:R-:W-:-:S12]  /*1440*/  UIMAD UR20, UR5, UR21, UR20 ;  /* 0x00000015051472a4 */ /* 0x000fd8000f8e0214 */
.L_x_18:
[----:B------:R-:W-:-:S09]  /*1450*/  UISETP.NE.AND UP0, UPT, UR23, 0x1, UPT ;  /* 0x000000011700788c */ /* 0x000fd2000bf05270 */
[----:B------:R-:W-:Y:S05]  /*1460*/  BRA.U UP0, `(.L_x_19) ;  /* 0x0000000100407547 */ /* 0x000fea000b800000 */
[----:B------:R-:W2:Y:S01]  /*1470*/  LDCU.128 UR8, c[0x0][0xb10] ;  /* 0x00016200ff0877ac */ /* 0x000ea20008000c00 */
[----:B------:R-:W3:Y:S01]  /*1480*/  LDCU UR12, c[0x0][0xb0c] ;  /* 0x00016180ff0c77ac */ /* 0x000ee20008000800 */
[----:B------:R-:W4:Y:S01]  /*1490*/  LDCU UR13, c[0x0][0xb20] ;  /* 0x00016400ff0d77ac */ /* 0x000f220008000800 */
[----:B--2---:R-:W-:Y:S02]  /*14a0*/  UIMAD.WIDE.U32 UR4, UR20, UR8, URZ ;  /* 0x00000008140472a5 */ /* 0x004fe4000f8e00ff */
[----:B------:R-:W-:Y:S02]  /*14b0*/  UIMAD.WIDE.U32 UR6, UR30, UR11, URZ ;  /* 0x0000000b1e0672a5 */ /* 0x000fe4000f8e00ff */
[----:B---3--:R-:W-:Y:S02]  /*14c0*/  UISETP.NE.AND UP0, UPT, UR12, 0x1, UPT ;  /* 0x000000010c00788c */ /* 0x008fe4000bf05270 */
[----:B------:R-:W-:-:S03]  /*14d0*/  USHF.R.U32.HI UR5, URZ, UR9, UR5 ;  /* 0x00000009ff057299 */ /* 0x000fc60008011605 */
[----:B------:R-:W-:Y:S01]  /*14e0*/  UMOV UR4, UR7 ;  /* 0x0000000700047c82 */ /* 0x000fe20008000000 */
[----:B------:R-:W-:Y:S02]  /*14f0*/  USEL UR5, UR20, UR5, !UP0 ;  /* 0x0000000514057287 */ /* 0x000fe4000c000000 */
[----:B------:R-:W-:Y:S02]  /*1500*/  UISETP.NE.AND UP0, UPT, UR10, 0x1, UPT ;  /* 0x000000010a00788c */ /* 0x000fe4000bf05270 */
[----:B----4-:R-:W-:-:S04]  /*1510*/  USHF.R.U32.HI UR4, URZ, UR13, UR4 ;  /* 0x0000000dff047299 */ /* 0x010fc80008011604 */
[----:B------:R-:W-:-:S04]  /*1520*/  USEL UR4, UR30, UR4, !UP0 ;  /* 0x000000041e047287 */ /* 0x000fc8000c000000 */
[----:B------:R-:W-:Y:S02]  /*1530*/  UIADD3 UR6, UPT, UPT, UR5, -UR4, URZ ;  /* 0x8000000405067290 */ /* 0x000fe4000fffe0ff */
[----:B------:R-:W-:Y:S02]  /*1540*/  UIADD3 UR4, UPT, UPT, -UR5, UR4, URZ ;  /* 0x0000000405047290 */ /* 0x000fe4000fffe1ff */
[----:B------:R-:W-:Y:S02]  /*1550*/  UIMAD UR30, UR6, UR10, UR30 ;  /* 0x0000000a061e72a4 */ /* 0x000fe4000f8e021e */
[----:B------:R-:W-:-:S12]  /*1560*/  UIMAD UR20, UR4, UR12, UR20 ;  /* 0x0000000c041472a4 */ /* 0x000fd8000f8e0214 */
.L_x_19:
[----:B------:R-:W-:Y:S01]  /*1570*/  UISETP.NE.AND UP0, UPT, UR18, 0x2, UPT ;  /* 0x000000021200788c */ /* 0x000fe2000bf05270 */
[----:B------:R-:W-:Y:S09]  /*1580*/  BRA.U !UP5, `(.L_x_20) ;  /* 0x000000010d0c7547 */ /* 0x000ff2000b800000 */
[----:B------:R-:W-:Y:S01]  /*1590*/  UCGABAR_WAIT ;  /* 0x0000000000007dc7 */ /* 0x000fe20008000000 */
[----:B------:R-:W-:Y:S01]  /*15a0*/  CCTL.IVALL ;  /* 0x00000000ff00798f */ /* 0x000fe20002000000 */
[----:B------:R-:W-:Y:S05]  /*15b0*/  BRA `(.L_x_21) ;  /* 0x0000000000047947 */ /* 0x000fea0003800000 */
.L_x_20:
[----:B------:R-:W-:Y:S06]  /*15c0*/  BAR.SYNC.DEFER_BLOCKING 0x0 ;  /* 0x0000000000007b1d */ /* 0x000fec0000010000 */
.L_x_21:
[----:B------:R-:W-:Y:S05]  /*15d0*/  BRA.U UP0, `(.L_x_22) ;  /* 0x0000001100dc7547 */ /* 0x000fea000b800000 */
[----:B------:R-:W2:Y:S01]  /*15e0*/  LDCU UR6, c[0x0][0x38c] ;  /* 0x00007180ff0677ac */ /* 0x000ea20008000800 */
[----:B------:R-:W3:Y:S01]  /*15f0*/  S2UR UR8, SR_CgaCtaId ;  /* 0x00000000000879c3 */ /* 0x000ee20000008800 */
[----:B------:R-:W-:Y:S01]  /*1600*/  PLOP3.LUT P1, PT, PT, PT, UP3, 0x80, 0x8 ;  /* 0x000000000008781c */ /* 0x000fe20003f2f038 */
[----:B------:R-:W-:Y:S01]  /*1610*/  IMAD.MOV.U32 R12, RZ, RZ, 0x1 ;  /* 0x00000001ff0c7424 */ /* 0x000fe200078e00ff */
[----:B------:R-:W-:Y:S01]  /*1620*/  UMOV UR7, 0x400 ;  /* 0x0000040000077882 */ /* 0x000fe20000000000 */
[----:B------:R-:W-:Y:S01]  /*1630*/  UISETP.NE.AND UP1, UPT, UR18, URZ, UPT ;  /* 0x000000ff1200728c */ /* 0x000fe2000bf25270 */
[----:B------:R-:W-:Y:S01]  /*1640*/  ISETP.EQ.OR P2, PT, R0, RZ, P3 ;  /* 0x000000ff0000720c */ /* 0x000fe20001f42670 */
[----:B------:R-:W-:Y:S01]  /*1650*/  USEL UR24, URZ, 0x1, UP6 ;  /* 0x00000001ff187887 */ /* 0x000fe2000b000000 */
[----:B------:R-:W-:Y:S02]  /*1660*/  PLOP3.LUT P1, PT, P1, PT, PT, 0x8, 0x80 ;  /* 0x000000000080781c */ /* 0x000fe40000f2e170 */
[----:B------:R-:W-:Y:S01]  /*1670*/  CS2R R10, SRZ ;  /* 0x00000000000a7805 */ /* 0x000fe2000001ff00 */
[----:B------:R-:W-:Y:S01]  /*1680*/  IMAD.MOV.U32 R9, RZ, RZ, RZ ;  /* 0x000000ffff097224 */ /* 0x000fe200078e00ff */
[----:B------:R-:W4:Y:S01]  /*1690*/  LDCU UR40, c[0x0][0x370] ;  /* 0x00006e00ff2877ac */ /* 0x000f220008000800 */
[----:B------:R-:W-:Y:S01]  /*16a0*/  IMAD.MOV.U32 R8, RZ, RZ, 0x1 ;  /* 0x00000001ff087424 */ /* 0x000fe200078e00ff */
[----:B------:R-:W1:Y:S01]  /*16b0*/  LDCU.64 UR26, c[0x0][0x348] ;  /* 0x00006900ff1a77ac */ /* 0x000e620008000a00 */
[----:B--2---:R-:W-:-:S02]  /*16c0*/  UIADD3 UR5, UPT, UPT, UR6, 0x7f, URZ ;  /* 0x0000007f06057890 */ /* 0x004fc4000fffe0ff */
[----:B------:R-:W-:Y:S02]  /*16d0*/  USHF.R.U32.HI UR45, URZ, 0x7, UR28 ;  /* 0x00000007ff2d7899 */ /* 0x000fe4000801161c */
[----:B------:R-:W-:Y:S02]  /*16e0*/  USHF.R.S32.HI UR4, URZ, 0x1f, UR5 ;  /* 0x0000001fff047899 */ /* 0x000fe40008011405 */
[----:B---3--:R-:W-:Y:S02]  /*16f0*/  ULEA UR7, UR8, UR7, 0x18 ;  /* 0x0000000708077291 */ /* 0x008fe4000f8ec0ff */
[----:B------:R-:W-:Y:S02]  /*1700*/  ULEA.HI UR4, UR4, UR5, URZ, 0x7 ;  /* 0x0000000504047291 */ /* 0x000fe4000f8f38ff */
[----:B------:R-:W-:Y:S02]  /*1710*/  UIADD3 UR46, UPT, UPT, UR6, 0xfe, URZ ;  /* 0x000000fe062e7890 */ /* 0x000fe4000fffe0ff */
[----:B------:R-:W-:-:S02]  /*1720*/  USHF.R.S32.HI UR43, URZ, 0x7, UR4 ;  /* 0x00000007ff2b7899 */ /* 0x000fc40008011404 */
[----:B------:R-:W-:Y:S02]  /*1730*/  UIADD3 UR4, UPT, UPT, UR6, -0x1, URZ ;  /* 0xffffffff06047890 */ /* 0x000fe4000fffe0ff */
[----:B------:R-:W-:Y:S02]  /*1740*/  UISETP.LT.U32.AND UP0, UPT, UR43, 0x5, UPT ;  /* 0x000000052b00788c */ /* 0x000fe4000bf01070 */
[----:B------:R-:W-:Y:S02]  /*1750*/  UISETP.GE.U32.AND UP2, UPT, UR4, -0xff, UPT ;  /* 0xffffff010400788c */ /* 0x000fe4000bf46070 */
[----:B------:R-:W-:Y:S01]  /*1760*/  USEL UR41, UR43, 0x5, UP0 ;  /* 0x000000052b297887 */ /* 0x000fe20008000000 */
[----:B------:R-:W2:Y:S03]  /*1770*/  LDCU UR39, c[0x0][0x374] ;  /* 0x00006e80ff2777ac */ /* 0x000ea60008000800 */
[----:B------:R-:W-:-:S02]  /*1780*/  UIADD3 UR21, UPT, UPT, UR41, -0x1, URZ ;  /* 0xffffffff29157890 */ /* 0x000fc4000fffe0ff */
[----:B------:R-:W-:-:S03]  /*1790*/  USEL UR24, UR24, 0x2, UP1 ;  /* 0x0000000218187887 */ /* 0x000fc60008800000 */
[----:B------:R-:W-:Y:S02]  /*17a0*/  @UP2 UIADD3 UR21, UPT, UPT, UR41, URZ, URZ ;  /* 0x000000ff29152290 */ /* 0x000fe4000fffe0ff */
[----:B------:R-:W-:Y:S02]  /*17b0*/  UIADD3 UR29, UPT, UPT, UR7, 0xe400, UR28 ;  /* 0x0000e400071d7890 */ /* 0x000fe4000fffe01c */
[----:B------:R-:W-:Y:S02]  /*17c0*/  UIADD3 UR44, UPT, UPT, UR43, -UR41, URZ ;  /* 0x800000292b2c7290 */ /* 0x000fe4000fffe0ff */
[----:B------:R-:W-:Y:S01]  /*17d0*/  UIADD3 UR21, UPT, UPT, UR21, 0x1, URZ ;  /* 0x0000000115157890 */ /* 0x000fe2000fffe0ff */
[----:B-1--4-:R-:W-:-:S11]  /*17e0*/  UMOV UR5, URZ ;  /* 0x000000ff00057c82 */ /* 0x012fd60008000000 */
.L_x_42:
[----:B-1----:R-:W1:Y:S02]  /*17f0*/  S2UR UR4, SR_CgaCtaId ;  /* 0x00000000000479c3 */ /* 0x002e640000008800 */
[----:B-1----:R-:W-:-:S09]  /*1800*/  UISETP.NE.AND UP0, UPT, UR4, URZ, UPT ;  /* 0x000000ff0400728c */ /* 0x002fd2000bf05270 */
[----:B------:R-:W-:Y:S05]  /*1810*/  BRA.U UP0, `(.L_x_23) ;  /* 0x0000000100287547 */ /* 0x000fea000b800000 */
[----:B------:R-:W-:Y:S02]  /*1820*/  LEA R0, R9, UR7, 0x3 ;  /* 0x0000000709007c11 */ /* 0x000fe4000f8e18ff */
[----:B------:R-:W-:-:S04]  /*1830*/  SHF.L.U32 R3, R8, 0x1f, RZ ;  /* 0x0000001f08037819 */ /* 0x000fc800000006ff */
[----:B------:R-:W1:Y:S02]  /*1840*/  SYNCS.PHASECHK.TRANS64.TRYWAIT P0, [R0+URZ+0xf0], R3 ;  /* 0x0000f003000075a7 */ /* 0x000e6400080011ff */
[----:B-1----:R-:W-:Y:S05]  /*1850*/  @!P0 BRA `(.L_x_24) ;  /* 0x0000006000408947 */ /* 0x002fea0003800000 */
.L_x_113:
[----:B------:R3:W-:Y:S01]  /*1860*/  SYNCS.ARRIVE.TRANS64.A1T0 RZ, [R0+URZ+0xe0], RZ ;  /* 0x0000e0ff00ff79a7 */ /* 0x0007e200081000ff */
[----:B------:R-:W-:-:S05]  /*1870*/  VIADD R9, R9, 0x1 ;  /* 0x0000000109097836 */ /* 0x000fca0000000000 */
[----:B------:R-:W-:-:S04]  /*1880*/  ISETP.NE.AND P0, PT, R9, 0x2, PT ;  /* 0x000000020900780c */ /* 0x000fc80003f05270 */
[----:B-1----:R-:W-:Y:S02]  /*1890*/  SEL R3, RZ, 0x1, P0 ;  /* 0x00000001ff037807 */ /* 0x002fe40000000000 */
[----:B------:R-:W-:Y:S02]  /*18a0*/  SEL R9, R9, RZ, P0 ;  /* 0x000000ff09097207 */ /* 0x000fe40000000000 */
[----:B------:R-:W-:-:S07]  /*18b0*/  LOP3.LUT R8, R8, R3, RZ, 0x3c, !PT ;  /* 0x0000000308087212 */ /* 0x000fce00078e3cff */
.L_x_23:
[----:B------:R-:W-:Y:S01]  /*18c0*/  ULEA UR4, UR5, UR7, 0x3 ;  /* 0x0000000705047291 */ /* 0x000fe2000f8e18ff */
[----:B---3--:R-:W-:Y:S01]  /*18d0*/  SHF.L.U32 R0, R12, 0x1f, RZ ;  /* 0x0000001f0c007819 */ /* 0x008fe200000006ff */
[----:B------:R-:W-:Y:S02]  /*18e0*/  UISETP.GE.U32.AND UP0, UPT, UR46, 0xff, UPT ;  /* 0x000000ff2e00788c */ /* 0x000fe4000bf06070 */
[----:B------:R-:W-:Y:S02]  /*18f0*/  USHF.L.U32 UR35, UR20, 0x6, URZ ;  /* 0x0000000614237899 */ /* 0x000fe400080006ff */
[----:B------:R-:W-:Y:S01]  /*1900*/  ULEA UR19, UR30, UR45, 0x7 ;  /* 0x0000002d1e137291 */ /* 0x000fe2000f8e38ff */
[----:B------:R-:W-:Y:S02]  /*1910*/  UMOV UR13, URZ ;  /* 0x000000ff000d7c82 */ /* 0x000fe40008000000 */
[----:B------:R1:W3:Y:S02]  /*1920*/  SYNCS.PHASECHK.TRANS64.TRYWAIT P0, [UR4+0x28], R0 ;  /* 0x00002800ff0075a7 */ /* 0x0002e40008001104 */
[----:B------:R-:W-:Y:S07]  /*1930*/  BRA.U !UP0, `(.L_x_25) ;  /* 0x0000000108bc7547 */ /* 0x000fee000b800000 */
[----:B------:R-:W-:Y:S01]  /*1940*/  UMOV UR6, URZ ;  /* 0x000000ff00067c82 */ /* 0x000fe20008000000 */
[----:B------:R-:W-:-:S05]  /*1950*/  UMOV UR4, UR5 ;  /* 0x0000000500047c82 */ /* 0x000fca0008000000 */
.L_x_31:
[----:B------:R-:W-:Y:S01]  /*1960*/  ULEA UR33, UR4, UR7, 0x3 ;  /* 0x0000000704217291 */ /* 0x000fe2000f8e18ff */
[----:B---3--:R-:W-:Y:S01]  /*1970*/  @!P3 MOV R2, 0x6000 ;  /* 0x000060000002b802 */ /* 0x008fe20000000f00 */
[----:B-1-34-:R-:W-:Y:S10]  /*1980*/  @P0 BRA `(.L_x_26) ;  /* 0x00000000000c0947 */ /* 0x01aff40003800000 */
[----:B------:R-:W-:-:S04]  /*1990*/  SHF.L.U32 R3, R12, 0x1f, RZ ;  /* 0x0000001f0c037819 */ /* 0x000fc800000006ff */
[----:B------:R-:W3:Y:S02]  /*19a0*/  SYNCS.PHASECHK.TRANS64.TRYWAIT P0, [UR33+0x28], R3 ;  /* 0x00002803ff0075a7 */ /* 0x000ee40008001121 */
[----:B---3--:R-:W-:Y:S05]  /*19b0*/  @!P0 BRA `(.L_x_27) ;  /* 0x0000005c00fc8947 */ /* 0x008fea0003800000 */
.L_x_26:
[----:B------:R3:W-:Y:S01]  /*19c0*/  @!P3 SYNCS.ARRIVE.TRANS64 RZ, [UR33], R2 ;  /* 0x00000002ffffb9a7 */ /* 0x0007e20008000021 */
[----:B------:R-:W-:-:S04]  /*19d0*/  ULOP3.LUT UR5, UR24, 0x2, URZ, 0xfc, !UPT ;  /* 0x0000000218057892 */ /* 0x000fc8000f8efcff */
[----:B------:R-:W-:-:S09]  /*19e0*/  UISETP.NE.AND UP0, UPT, UR5, 0x2, UPT ;  /* 0x000000020500788c */ /* 0x000fd2000bf05270 */
[----:B------:R-:W-:Y:S05]  /*19f0*/  BRA.U UP0, `(.L_x_28) ;  /* 0x0000000100047547 */ /* 0x000fea000b800000 */
[----:B--2---:R-:W-:Y:S05]  /*1a00*/  BPT.TRAP 0x1 ;  /* 0x000000040000795c */ /* 0x004fea0000300000 */
.L_x_28:
[----:B------:R-:W-:Y:S04]  /*1a10*/  BSSY.RECONVERGENT B0, `(.L_x_29) ;  /* 0x0000003000007945 */ /* 0x000fe80003800200 */
[----:B------:R-:W-:Y:S05]  /*1a20*/  @P2 BRA `(.L_x_30) ;  /* 0x0000000000042947 */ /* 0x000fea0003800000 */
[----:B--2---:R-:W-:Y:S05]  /*1a30*/  BPT.TRAP 0x1 ;  /* 0x000000040000795c */ /* 0x004fea0000300000 */
.L_x_30:
[----:B--2---:R-:W-:Y:S05]  /*1a40*/  BSYNC.RECONVERGENT B0 ;  /* 0x0000000000007941 */ /* 0x004fea0003800200 */
.L_x_29:
[----:B------:R-:W-:Y:S02]  /*1a50*/  UIADD3 UR5, UPT, UPT, UR4, 0x1, URZ ;  /* 0x0000000104057890 */ /* 0x000fe4000fffe0ff */
[----:B------:R-:W-:Y:S02]  /*1a60*/  USHF.L.U32 UR34, UR6, 0x7, URZ ;  /* 0x0000000706227899 */ /* 0x000fe400080006ff */
[----:B------:R-:W-:Y:S02]  /*1a70*/  UISETP.NE.AND UP0, UPT, UR5, 0x5, UPT ;  /* 0x000000050500788c */ /* 0x000fe4000bf05270 */
[----:B------:R-:W-:Y:S02]  /*1a80*/  UIADD3 UR6, UPT, UPT, UR6, 0x1, URZ ;  /* 0x0000000106067890 */ /* 0x000fe4000fffe0ff */
[----:B------:R-:W-:Y:S02]  /*1a90*/  USEL UR9, URZ, 0x1, UP0 ;  /* 0x00000001ff097887 */ /* 0x000fe40008000000 */
[----:B------:R-:W-:-:S02]  /*1aa0*/  USEL UR5, UR5, URZ, UP0 ;  /* 0x000000ff05057287 */ /* 0x000fc40008000000 */
[----:B------:R-:W-:Y:S02]  /*1ab0*/  ULEA UR32, UR4, UR7, 0xd ;  /* 0x0000000704207291 */ /* 0x000fe4000f8e68ff */
[----:B------:R-:W-:Y:S01]  /*1ac0*/  ULEA UR8, UR5, UR7, 0x3 ;  /* 0x0000000705087291 */ /* 0x000fe2000f8e18ff */
[----:B------:R-:W-:Y:S01]  /*1ad0*/  LOP3.LUT R12, R12, UR9, RZ, 0x3c, !PT ;  /* 0x000000090c0c7c12 */ /* 0x000fe2000f8e3cff */
[----:B------:R-:W-:Y:S02]  /*1ae0*/  UIADD3 UR10, UP1, UPT, UR26, 0x80, URZ ;  /* 0x000000801a0a7890 */ /* 0x000fe4000ff3e0ff */
[----:B------:R-:W-:Y:S01]  /*1af0*/  ULEA UR16, UR4, UR28, 0xe ;  /* 0x0000001c04107291 */ /* 0x000fe2000f8e70ff */
[----:B-1----:R-:W-:Y:S01]  /*1b00*/  SHF.L.U32 R0, R12, 0x1f, RZ ;  /* 0x0000001f0c007819 */ /* 0x002fe200000006ff */
[----:B------:R-:W-:Y:S02]  /*1b10*/  UIADD3.X UR11, UPT, UPT, URZ, UR27, URZ, UP1, !UPT ;  /* 0x0000001bff0b7290 */ /* 0x000fe40008ffe4ff */
[----:B------:R-:W-:Y:S01]  /*1b20*/  UIADD3 UR32, UPT, UPT, UR32, 0x4400, URZ ;  /* 0x0000440020207890 */ /* 0x000fe2000fffe0ff */
[----:B------:R4:W1:Y:S01]  /*1b30*/  SYNCS.PHASECHK.TRANS64.TRYWAIT P0, [UR8+0x28], R0 ;  /* 0x00002800ff0075a7 */ /* 0x0008620008001108 */
[----:B------:R-:W-:-:S02]  /*1b40*/  UIADD3 UR8, UP0, UPT, UR26, 0x180, URZ ;  /* 0x000001801a087890 */ /* 0x000fc4000ff1e0ff */
[----:B------:R-:W-:Y:S02]  /*1b50*/  UIADD3 UR16, UPT, UPT, UR7, 0xe400, UR16 ;  /* 0x0000e40007107890 */ /* 0x000fe4000fffe010 */
[----:B------:R-:W-:Y:S02]  /*1b60*/  UIADD3.X UR9, UPT, UPT, URZ, UR27, URZ, UP0, !UPT ;  /* 0x0000001bff097290 */ /* 0x000fe400087fe4ff */
[----:B------:R-:W-:Y:S01]  /*1b70*/  UISETP.NE.AND UP0, UPT, UR6, UR21, UPT ;  /* 0x000000150600728c */ /* 0x000fe2000bf05270 */
[----:B------:R-:W-:Y:S01]  /*1b80*/  UMOV UR12, 0x0 ;  /* 0x00000000000c7882 */ /* 0x000fe20000000000 */
[----:B------:R-:W-:Y:S01]  /*1b90*/  UMOV UR13, 0x10000000 ;  /* 0x10000000000d7882 */ /* 0x000fe20000000000 */
[----:B------:R-:W-:Y:S01]  /*1ba0*/  UMOV UR4, 0x30000 ;  /* 0x0003000000047882 */ /* 0x000fe20000000000 */
[----:B------:R-:W-:Y:S01]  /*1bb0*/  UMOV UR20, UR36 ;  /* 0x0000002400147c82 */ /* 0x000fe20008000000 */
[----:B------:R-:W-:Y:S01]  /*1bc0*/  UMOV UR17, UR33 ;  /* 0x0000002100117c82 */ /* 0x000fe20008000000 */
[----:B------:R-:W-:Y:S01]  /*1bd0*/  UMOV UR18, UR34 ;  /* 0x0000002200127c82 */ /* 0x000fe20008000000 */
[----:B------:R-:W-:Y:S01]  /*1be0*/  UTMALDG.3D [UR32], [UR10], desc[UR12] ;  /* 0x00000c200a0075b4 */ /* 0x000fe20008011000 */
[----:B------:R2:W-:Y:S02]  /*1bf0*/  UTMALDG.3D.MULTICAST [UR16], [UR8], UR4, desc[UR12] ;  /* 0x00000c10080073b4 */ /* 0x0005e40008011804 */
[----:B--2---:R-:W-:Y:S01]  /*1c00*/  UMOV UR13, UR21 ;  /* 0x00000015000d7c82 */ /* 0x004fe20008000000 */
[----:B------:R-:W-:Y:S01]  /*1c10*/  UMOV UR4, UR5 ;  /* 0x0000000500047c82 */ /* 0x000fe20008000000 */
[----:B------:R-:W-:Y:S05]  /*1c20*/  BRA.U UP0, `(.L_x_31) ;  /* 0xfffffffd004c7547 */ /* 0x000fea000b83ffff */
.L_x_25:
[----:B------:R-:W-:Y:S01]  /*1c30*/  ULEA UR4, UR5, UR7, 0x3 ;  /* 0x0000000705047291 */ /* 0x000fe2000f8e18ff */
[----:B-1--4-:R-:W-:Y:S01]  /*1c40*/  SHF.L.U32 R0, R12, 0x1f, RZ ;  /* 0x0000001f0c007819 */ /* 0x012fe200000006ff */
[----:B------:R-:W-:Y:S01]  /*1c50*/  @!P1 SYNCS.ARRIVE.TRANS64.A1T0 RZ, [UR7+0x78], RZ ;  /* 0x000078ffffff99a7 */ /* 0x000fe20008100007 */
[----:B------:R-:W-:-:S06]  /*1c60*/  UISETP.GT.AND UP0, UPT, UR43, UR41, UPT ;  /* 0x000000292b00728c */ /* 0x000fcc000bf04270 */
[----:B---3--:R1:W3:Y:S03]  /*1c70*/  SYNCS.PHASECHK.TRANS64.TRYWAIT P0, [UR4+0x28], R0 ;  /* 0x00002800ff0075a7 */ /* 0x0082e60008001104 */
[----:B------:R-:W-:Y:S05]  /*1c80*/  BRA.U !UP0, `(.L_x_32) ;  /* 0x0000000108bc7547 */ /* 0x000fea000b800000 */
[----:B------:R-:W-:Y:S01]  /*1c90*/  UIADD3 UR25, UPT, UPT, UR44, UR13, URZ ;  /* 0x0000000d2c197290 */ /* 0x000fe2000fffe0ff */
[----:B------:R-:W-:-:S11]  /*1ca0*/  UMOV UR4, UR5 ;  /* 0x0000000500047c82 */ /* 0x000fd60008000000 */
.L_x_38:
[----:B------:R-:W-:Y:S01]  /*1cb0*/  ULEA UR9, UR4, UR7, 0x3 ;  /* 0x0000000704097291 */ /* 0x000fe2000f8e18ff */
[----:B---3--:R-:W-:Y:S01]  /*1cc0*/  @!P3 MOV R2, 0x6000 ;  /* 0x000060000002b802 */ /* 0x008fe20000000f00 */
[----:B-1-3--:R-:W-:Y:S10]  /*1cd0*/  @P0 BRA `(.L_x_33) ;  /* 0x00000000000c0947 */ /* 0x00aff40003800000 */
[----:B------:R-:W-:-:S04]  /*1ce0*/  SHF.L.U32 R3, R12, 0x1f, RZ ;  /* 0x0000001f0c037819 */ /* 0x000fc800000006ff */
[----:B------:R-:W3:Y:S02]  /*1cf0*/  SYNCS.PHASECHK.TRANS64.TRYWAIT P0, [UR9+0x28], R3 ;  /* 0x00002803ff0075a7 */ /* 0x000ee40008001109 */
[----:B---3--:R-:W-:Y:S05]  /*1d00*/  @!P0 BRA `(.L_x_34) ;  /* 0x0000005c00408947 */ /* 0x008fea0003800000 */
.L_x_33:
[----:B------:R3:W-:Y:S01]  /*1d10*/  @!P3 SYNCS.ARRIVE.TRANS64 RZ, [UR9], R2 ;  /* 0x00000002ffffb9a7 */ /* 0x0007e20008000009 */
[----:B------:R-:W-:-:S04]  /*1d20*/  ULOP3.LUT UR5, UR24, 0x2, URZ, 0xfc, !UPT ;  /* 0x0000000218057892 */ /* 0x000fc8000f8efcff */
[----:B------:R-:W-:-:S09]  /*1d30*/  UISETP.NE.AND UP0, UPT, UR5, 0x2, UPT ;  /* 0x000000020500788c */ /* 0x000fd2000bf05270 */
[----:B------:R-:W-:Y:S05]  /*1d40*/  BRA.U UP0, `(.L_x_35) ;  /* 0x0000000100047547 */ /* 0x000fea000b800000 */
[----:B--2---:R-:W-:Y:S05]  /*1d50*/  BPT.TRAP 0x1 ;  /* 0x000000040000795c */ /* 0x004fea0000300000 */
.L_x_35:
[----:B------:R-:W-:Y:S04]  /*1d60*/  BSSY.RECONVERGENT B0, `(.L_x_36) ;  /* 0x0000003000007945 */ /* 0x000fe80003800200 */
[----:B------:R-:W-:Y:S05]  /*1d70*/  @P2 BRA `(.L_x_37) ;  /* 0x0000000000042947 */ /* 0x000fea0003800000 */
[----:B--2---:R-:W-:Y:S05]  /*1d80*/  BPT.TRAP 0x1 ;  /* 0x000000040000795c */ /* 0x004fea0000300000 */
.L_x_37:
[----:B--2---:R-:W-:Y:S05]  /*1d90*/  BSYNC.RECONVERGENT B0 ;  /* 0x0000000000007941 */ /* 0x004fea0003800200 */
.L_x_36:
[----:B------:R-:W-:Y:S02]  /*1da0*/  UIADD3 UR5, UPT, UPT, UR4, 0x1, URZ ;  /* 0x0000000104057890 */ /* 0x000fe4000fffe0ff */
[----:B------:R-:W-:Y:S02]  /*1db0*/  UIADD3 UR14, UP1, UPT, UR26, 0x80, URZ ;  /* 0x000000801a0e7890 */ /* 0x000fe4000ff3e0ff */
[----:B------:R-:W-:Y:S02]  /*1dc0*/  UISETP.NE.AND UP0, UPT, UR5, 0x5, UPT ;  /* 0x000000050500788c */ /* 0x000fe4000bf05270 */
[----:B------:R-:W-:Y:S02]  /*1dd0*/  USHF.L.U32 UR10, UR13, 0x7, URZ ;  /* 0x000000070d0a7899 */ /* 0x000fe400080006ff */
[----:B------:R-:W-:Y:S02]  /*1de0*/  USEL UR8, URZ, 0x1, UP0 ;  /* 0x00000001ff087887 */ /* 0x000fe40008000000 */
[----:B------:R-:W-:-:S02]  /*1df0*/  USEL UR5, UR5, URZ, UP0 ;  /* 0x000000ff05057287 */ /* 0x000fc40008000000 */
[----:B------:R-:W-:Y:S02]  /*1e00*/  UIADD3 UR22, UP0, UPT, UR26, 0x180, URZ ;  /* 0x000001801a167890 */ /* 0x000fe4000ff1e0ff */
[----:B------:R-:W-:Y:S01]  /*1e10*/  LOP3.LUT R12, R12, UR8, RZ, 0x3c, !PT ;  /* 0x000000080c0c7c12 */ /* 0x000fe2000f8e3cff */
[----:B------:R-:W-:Y:S02]  /*1e20*/  ULEA UR8, UR4, UR7, 0xd ;  /* 0x0000000704087291 */ /* 0x000fe4000f8e68ff */
[----:B------:R-:W-:Y:S01]  /*1e30*/  ULEA UR6, UR5, UR7, 0x3 ;  /* 0x0000000705067291 */ /* 0x000fe2000f8e18ff */
[----:B-1----:R-:W-:Y:S01]  /*1e40*/  SHF.L.U32 R0, R12, 0x1f, RZ ;  /* 0x0000001f0c007819 */ /* 0x002fe200000006ff */
[----:B------:R-:W-:Y:S02]  /*1e50*/  UIADD3 UR8, UPT, UPT, UR8, 0x4400, URZ ;  /* 0x0000440008087890 */ /* 0x000fe4000fffe0ff */
[----:B------:R-:W-:Y:S02]  /*1e60*/  UIADD3.X UR15, UPT, UPT, URZ, UR27, URZ, UP1, !UPT ;  /* 0x0000001bff0f7290 */ /* 0x000fe40008ffe4ff */
[----:B------:R-:W-:-:S02]  /*1e70*/  ULEA UR16, UR4, UR29, 0xe ;  /* 0x0000001d04107291 */ /* 0x000fc4000f8e70ff */
[----:B------:R-:W-:Y:S01]  /*1e80*/  UIADD3.X UR23, UPT, UPT, URZ, UR27, URZ, UP0, !UPT ;  /* 0x0000001bff177290 */ /* 0x000fe200087fe4ff */
[----:B------:R4:W1:Y:S01]  /*1e90*/  SYNCS.PHASECHK.TRANS64.TRYWAIT P0, [UR6+0x28], R0 ;  /* 0x00002800ff0075a7 */ /* 0x0008620008001106 */
[----:B------:R-:W-:Y:S01]  /*1ea0*/  UMOV UR30, 0x0 ;  /* 0x00000000001e7882 */ /* 0x000fe20000000000 */
[----:B------:R-:W-:Y:S01]  /*1eb0*/  UMOV UR31, 0x10000000 ;  /* 0x10000000001f7882 */ /* 0x000fe20000000000 */
[----:B------:R-:W-:Y:S01]  /*1ec0*/  UMOV UR11, UR35 ;  /* 0x00000023000b7c82 */ /* 0x000fe20008000000 */
[----:B------:R-:W-:Y:S01]  /*1ed0*/  UMOV UR12, UR36 ;  /* 0x00000024000c7c82 */ /* 0x000fe20008000000 */
[----:B------:R-:W-:Y:S01]  /*1ee0*/  UMOV UR6, 0x30000 ;  /* 0x0003000000067882 */ /* 0x000fe20000000000 */
[----:B------:R-:W-:Y:S01]  /*1ef0*/  UMOV UR20, UR36 ;  /* 0x0000002400147c82 */ /* 0x000fe20008000000 */
[----:B------:R-:W-:Y:S01]  /*1f00*/  UMOV UR17, UR9 ;  /* 0x0000000900117c82 */ /* 0x000fe20008000000 */
[----:B------:R-:W-:Y:S01]  /*1f10*/  UMOV UR18, UR10 ;  /* 0x0000000a00127c82 */ /* 0x000fe20008000000 */
[----:B------:R4:W-:Y:S01]  /*1f20*/  UTMALDG.3D [UR8], [UR14], desc[UR30] ;  /* 0x00001e080e0075b4 */ /* 0x0009e20008011000 */
[----:B------:R-:W-:Y:S01]  /*1f30*/  UIADD3 UR13, UPT, UPT, UR13, 0x1, URZ ;  /* 0x000000010d0d7890 */ /* 0x000fe2000fffe0ff */
[----:B------:R-:W-:-:S03]  /*1f40*/  UMOV UR4, UR5 ;  /* 0x0000000500047c82 */ /* 0x000fc60008000000 */
[----:B------:R-:W-:Y:S01]  /*1f50*/  UISETP.NE.AND UP0, UPT, UR13, UR25, UPT ;  /* 0x000000190d00728c */ /* 0x000fe2000bf05270 */
[----:B------:R4:W-:Y:S08]  /*1f60*/  UTMALDG.3D.MULTICAST [UR16], [UR22], UR6, desc[UR30] ;  /* 0x00001e10160073b4 */ /* 0x0009f00008011806 */
[----:B----4-:R-:W-:Y:S05]  /*1f70*/  BRA.U UP0, `(.L_x_38) ;  /* 0xfffffffd004c7547 */ /* 0x010fea000b83ffff */
.L_x_32:
[C---:B------:R-:W-:Y:S01]  /*1f80*/  LEA R3, R11.reuse, UR7, 0x3 ;  /* 0x000000070b037c11 */ /* 0x040fe2000f8e18ff */
[----:B------:R-:W-:Y:S01]  /*1f90*/  NOP ;  /* 0x0000000000007918 */ /* 0x000fe20000000000 */
[----:B-1----:R-:W-:Y:S02]  /*1fa0*/  SHF.L.U32 R0, R10, 0x1f, RZ ;  /* 0x0000001f0a007819 */ /* 0x002fe400000006ff */
[----:B------:R-:W-:Y:S02]  /*1fb0*/  LEA R5, R11, UR7, 0x4 ;  /* 0x000000070b057c11 */ /* 0x000fe4000f8e20ff */
[----:B---3--:R-:W1:Y:S02]  /*1fc0*/  SYNCS.PHASECHK.TRANS64.TRYWAIT P0, [R3+URZ+0x80], R0 ;  /* 0x00008000030075a7 */ /* 0x008e6400080011ff */
[----:B-1----:R-:W-:Y:S05]  /*1fd0*/  @!P0 BRA `(.L_x_39) ;  /* 0x0000005800a48947 */ /* 0x002fea0003800000 */
.L_x_116:
[----:B------:R-:W3:Y:S01]  /*1fe0*/  LDS.128 R4, [R5+0x110] ;  /* 0x0001100005047984 */ /* 0x000ee20000000c00 */
[----:B------:R-:W-:Y:S01]  /*1ff0*/  UISETP.GE.AND UP0, UPT, UR42, 0x1, UPT ;  /* 0x000000012a00788c */ /* 0x000fe2000bf06270 */
[----:B------:R-:W-:Y:S01]  /*2000*/  @!PT LDS RZ, [RZ] ;  /* 0x00000000fffff984 */ /* 0x000fe20000000800 */
[----:B------:R-:W-:Y:S01]  /*2010*/  @!PT LDS RZ, [RZ] ;  /* 0x00000000fffff984 */ /* 0x000fe20000000800 */
[----:B------:R-:W-:Y:S01]  /*2020*/  @!PT LDS RZ, [RZ] ;  /* 0x00000000fffff984 */ /* 0x000fe20000000800 */
[----:B------:R-:W-:Y:S01]  /*2030*/  @!PT LDS RZ, [RZ] ;  /* 0x00000000fffff984 */ /* 0x000fe20000000800 */
[----:B------:R4:W-:Y:S06]  /*2040*/  MEMBAR.ALL.CTA ;  /* 0x0000000000007992 */ /* 0x0009ec0000008000 */
[----:B----4-:R-:W4:Y:S01]  /*2050*/  FENCE.VIEW.ASYNC.S ;  /* 0x00000000000073c6 */ /* 0x010f220000000000 */
[----:B---3--:R-:W-:-:S13]  /*2060*/  LOP3.LUT P0, RZ, R6, 0x1, RZ, 0xc0, !PT ;  /* 0x0000000106ff7812 */ /* 0x008fda000780c0ff */
[----:B----4-:R-:W-:Y:S01]  /*2070*/  VOTEU.ANY UP1, P0 ;  /* 0x0000000000ff7886 */ /* 0x010fe20000020100 */
[----:B------:R-:W-:-:S13]  /*2080*/  PLOP3.LUT P0, PT, PT, PT, UP1, 0x80, 0x8 ;  /* 0x000000000008781c */ /* 0x000fda0003f0f018 */
[----:B-1----:R-:W-:Y:S02]  /*2090*/  @P0 LOP3.LUT R0, R5, 0xffff, RZ, 0xc0, !PT ;  /* 0x0000ffff05000812 */ /* 0x002fe400078ec0ff */
[----:B------:R-:W-:Y:S02]  /*20a0*/  @P0 MOV R2, R4 ;  /* 0x0000000400020202 */ /* 0x000fe40000000f00 */
[----:B------:R-:W-:Y:S01]  /*20b0*/  @P0 R2UR UR6, R0 ;  /* 0x00000000000602ca */ /* 0x000fe200000e0000 */
[----:B------:R-:W-:Y:S01]  /*20c0*/  VIADD R0, R3, 0x90 ;  /* 0x0000009003007836 */ /* 0x000fe20000000000 */
[----:B------:R-:W-:Y:S02]  /*20d0*/  @P0 SHF.R.U32.HI R4, RZ, 0x10, R5 ;  /* 0x00000010ff040819 */ /* 0x000fe40000011605 */
[----:B------:R-:W-:Y:S02]  /*20e0*/  @P0 R2UR UR8, R2 ;  /* 0x00000000020802ca */ /* 0x000fe400000e0000 */
[----:B------:R-:W-:-:S02]  /*20f0*/  PRMT R0, RZ, 0x654, R0 ;  /* 0x00000654ff007816 */ /* 0x000fc40000000000 */
[----:B------:R-:W-:Y:S02]  /*2100*/  @P0 R2UR UR4, R4 ;  /* 0x00000000040402ca */ /* 0x000fe400000e0000 */
[----:B------:R1:W-:Y:S03]  /*2110*/  SYNCS.ARRIVE.TRANS64.RED.A1T0 RZ, [R0+URZ], RZ ;  /* 0x000000ff00ff79a7 */ /* 0x0003e600081004ff */
[----:B------:R-:W-:-:S04]  /*2120*/  @UP1 UMOV UR37, UR6 ;  /* 0x0000000600251c82 */ /* 0x000fc80008000000 */
[----:B------:R-:W-:-:S04]  /*2130*/  @UP1 UMOV UR38, UR8 ;  /* 0x0000000800261c82 */ /* 0x000fc80008000000 */
[----:B------:R-:W-:Y:S01]  /*2140*/  @UP1 UMOV UR36, UR4 ;  /* 0x0000000400241c82 */ /* 0x000fe20008000000 */
[----:B------:R-:W-:Y:S05]  /*2150*/  BRA.U !UP0, `(.L_x_40) ;  /* 0x0000000108d47547 */ /* 0x000fea000b800000 */
[----:B------:R-:W2:Y:S01]  /*2160*/  LDCU.128 UR12, c[0x0][0xb10] ;  /* 0x00016200ff0c77ac */ /* 0x000ea20008000c00 */
[----:B------:R-:W3:Y:S01]  /*2170*/  LDCU UR25, c[0x0][0xb20] ;  /* 0x00016400ff1977ac */ /* 0x000ee20008000800 */
[----:B------:R-:W4:Y:S01]  /*2180*/  LDCU UR20, c[0x0][0xb0c] ;  /* 0x00016180ff1477ac */ /* 0x000f220008000800 */
[----:B------:R-:W1:Y:S01]  /*2190*/  LDCU.64 UR10, c[0x0][0xb28] ;  /* 0x00016500ff0a77ac */ /* 0x000e620008000a00 */
[----:B------:R-:W-:Y:S02]  /*21a0*/  UISETP.NE.AND UP3, UPT, UR42, 0x1, UPT ;  /* 0x000000012a00788c */ /* 0x000fe4000bf65270 */
[----:B--2---:R-:W-:Y:S02]  /*21b0*/  UIMAD.WIDE.U32 UR16, UR39, UR15, URZ ;  /* 0x0000000f271072a5 */ /* 0x004fe4000f8e00ff */
[----:B------:R-:W-:Y:S02]  /*21c0*/  UIMAD.WIDE.U32 UR8, UR40, UR12, URZ ;  /* 0x0000000c280872a5 */ /* 0x000fe4000f8e00ff */
[----:B------:R-:W-:-:S02]  /*21d0*/  UISETP.NE.AND UP0, UPT, UR14, 0x1, UPT ;  /* 0x000000010e00788c */ /* 0x000fc4000bf05270 */
[----:B------:R-:W-:Y:S01]  /*21e0*/  UIMAD.WIDE.U32 UR22, UR37, UR15, URZ ;  /* 0x0000000f251672a5 */ /* 0x000fe2000f8e00ff */
[----:B------:R-:W-:Y:S02]  /*21f0*/  UMOV UR16, UR17 ;  /* 0x0000001100107c82 */ /* 0x000fe40008000000 */
[----:B------:R-:W-:Y:S01]  /*2200*/  UMOV UR8, UR9 ;  /* 0x0000000900087c82 */ /* 0x000fe20008000000 */
[----:B---3--:R-:W-:Y:S02]  /*2210*/  USHF.R.U32.HI UR16, URZ, UR25, UR16 ;  /* 0x00000019ff107299 */ /* 0x008fe40008011610 */
[----:B----4-:R-:W-:Y:S02]  /*2220*/  UISETP.NE.AND UP2, UPT, UR20, 0x1, UPT ;  /* 0x000000011400788c */ /* 0x010fe4000bf45270 */
[----:B------:R-:W-:Y:S02]  /*2230*/  USHF.R.U32.HI UR8, URZ, UR13, UR8 ;  /* 0x0000000dff087299 */ /* 0x000fe40008011608 */
[----:B------:R-:W-:-:S02]  /*2240*/  USEL UR6, UR39, UR16, !UP0 ;  /* 0x0000001027067287 */ /* 0x000fc4000c000000 */
[----:B------:R-:W-:Y:S02]  /*2250*/  USEL UR8, UR40, UR8, !UP2 ;  /* 0x0000000828087287 */ /* 0x000fe4000d000000 */
[----:B-1----:R-:W-:Y:S01]  /*2260*/  UIMAD.WIDE.U32 UR16, UR6, UR10, URZ ;  /* 0x0000000a061072a5 */ /* 0x002fe2000f8e00ff */
[----:B------:R-:W-:Y:S01]  /*2270*/  UMOV UR4, UR23 ;  /* 0x0000001700047c82 */ /* 0x000fe20008000000 */
[----:B------:R-:W-:Y:S02]  /*2280*/  UIMAD.WIDE.U32 UR18, UR38, UR12, URZ ;  /* 0x0000000c261272a5 */ /* 0x000fe4000f8e00ff */
[----:B------:R-:W-:-:S03]  /*2290*/  UIMAD.WIDE.U32 UR22, UR8, UR10, URZ ;  /* 0x0000000a081672a5 */ /* 0x000fc6000f8e00ff */
[----:B------:R-:W-:Y:S01]  /*22a0*/  UMOV UR16, UR17 ;  /* 0x0000001100107c82 */ /* 0x000fe20008000000 */
[----:B------:R-:W-:Y:S02]  /*22b0*/  USHF.R.U32.HI UR4, URZ, UR25, UR4 ;  /* 0x00000019ff047299 */ /* 0x000fe40008011604 */
[----:B------:R-:W-:Y:S01]  /*22c0*/  @UP3 USHF.R.U32.HI UR6, URZ, UR11, UR16 ;  /* 0x0000000bff063299 */ /* 0x000fe20008011610 */
[----:B------:R-:W-:Y:S01]  /*22d0*/  UMOV UR18, UR19 ;  /* 0x0000001300127c82 */ /* 0x000fe20008000000 */
[----:B------:R-:W-:Y:S01]  /*22e0*/  UMOV UR22, UR23 ;  /* 0x0000001700167c82 */ /* 0x000fe20008000000 */
[----:B------:R-:W-:Y:S02]  /*22f0*/  USHF.R.U32.HI UR13, URZ, UR13, UR18 ;  /* 0x0000000dff0d7299 */ /* 0x000fe40008011612 */
[----:B------:R-:W-:Y:S02]  /*2300*/  USEL UR4, UR37, UR4, !UP0 ;  /* 0x0000000425047287 */ /* 0x000fe4000c000000 */
[----:B------:R-:W-:-:S02]  /*2310*/  @UP3 USHF.R.U32.HI UR8, URZ, UR11, UR22 ;  /* 0x0000000bff083299 */ /* 0x000fc40008011616 */
[----:B------:R-:W-:Y:S02]  /*2320*/  UIMAD UR9, UR42, UR6, URZ ;  /* 0x000000062a0972a4 */ /* 0x000fe4000f8e02ff */
[----:B------:R-:W-:Y:S02]  /*2330*/  USEL UR6, UR38, UR13, !UP2 ;  /* 0x0000000d26067287 */ /* 0x000fe4000d000000 */
[----:B------:R-:W-:Y:S02]  /*2340*/  UIMAD UR12, UR42, UR8, URZ ;  /* 0x000000082a0c72a4 */ /* 0x000fe4000f8e02ff */
[----:B------:R-:W-:Y:S02]  /*2350*/  UISETP.GE.AND UP0, UPT, UR4, UR9, UPT ;  /* 0x000000090400728c */ /* 0x000fe4000bf06270 */
[----:B------:R-:W-:Y:S02]  /*2360*/  UIMAD.WIDE.U32 UR16, UR4, UR10, URZ ;  /* 0x0000000a041072a5 */ /* 0x000fe4000f8e00ff */
[----:B------:R-:W-:-:S02]  /*2370*/  UISETP.GE.OR UP0, UPT, UR6, UR12, UP0 ;  /* 0x0000000c0600728c */ /* 0x000fc40008706670 */
[----:B------:R-:W-:Y:S02]  /*2380*/  UIMAD.WIDE.U32 UR12, UR6, UR10, URZ ;  /* 0x0000000a060c72a5 */ /* 0x000fe4000f8e00ff */
[----:B------:R-:W-:Y:S01]  /*2390*/  UIADD3 UR15, UPT, UPT, -UR4, URZ, URZ ;  /* 0x000000ff040f7290 */ /* 0x000fe2000fffe1ff */
[----:B------:R-:W-:Y:S01]  /*23a0*/  UMOV UR10, UR17 ;  /* 0x00000011000a7c82 */ /* 0x000fe20008000000 */
[----:B------:R-:W-:Y:S02]  /*23b0*/  UIADD3 UR12, UPT, UPT, -UR6, URZ, URZ ;  /* 0x000000ff060c7290 */ /* 0x000fe4000fffe1ff */
[----:B------:R-:W-:-:S03]  /*23c0*/  USHF.R.U32.HI UR10, URZ, UR11, UR10 ;  /* 0x0000000bff0a7299 */ /* 0x000fc6000801160a */
[----:B------:R-:W-:Y:S01]  /*23d0*/  @!UP0 UMOV UR9, UR13 ;  /* 0x0000000d00098c82 */ /* 0x000fe20008000000 */
[----:B------:R-:W-:Y:S02]  /*23e0*/  UIMAD UR15, UR14, UR15, UR37 ;  /* 0x0000000f0e0f72a4 */ /* 0x000fe4000f8e0225 */
[----:B------:R-:W-:Y:S02]  /*23f0*/  USEL UR10, UR4, UR10, !UP3 ;  /* 0x0000000a040a7287 */ /* 0x000fe4000d800000 */
[----:B------:R-:W-:Y:S02]  /*2400*/  @!UP0 USHF.R.U32.HI UR9, URZ, UR11, UR9 ;  /* 0x0000000bff098299 */ /* 0x000fe40008011609 */
[----:B------:R-:W-:Y:S02]  /*2410*/  UIADD3 UR11, UPT, UPT, -UR10, URZ, URZ ;  /* 0x000000ff0a0b7290 */ /* 0x000fe4000fffe1ff */
[----:B------:R-:W-:Y:S02]  /*2420*/  @!UP0 USEL UR9, UR6, UR9, !UP3 ;  /* 0x0000000906098287 */ /* 0x000fe4000d800000 */
[----:B------:R-:W-:-:S02]  /*2430*/  UIMAD UR11, UR42, UR11, UR4 ;  /* 0x0000000b2a0b72a4 */ /* 0x000fc4000f8e0204 */
[----:B------:R-:W-:Y:S02]  /*2440*/  @!UP0 UIADD3 UR10, UPT, UPT, UR10, -UR9, URZ ;  /* 0x800000090a0a8290 */ /* 0x000fe4000fffe0ff */
[----:B------:R-:W-:Y:S02]  /*2450*/  @!UP0 UIMAD UR9, UR11, UR8, UR9 ;  /* 0x000000080b0982a4 */ /* 0x000fe4000f8e0209 */
[----:B------:R-:W-:Y:S02]  /*2460*/  @!UP0 UIMAD UR4, UR42, UR10, UR6 ;  /* 0x0000000a2a0482a4 */ /* 0x000fe4000f8e0206 */
[----:B------:R-:W-:Y:S02]  /*2470*/  UIMAD UR8, UR20, UR12, UR38 ;  /* 0x0000000c140872a4 */ /* 0x000fe4000f8e0226 */
[----:B------:R-:W-:Y:S01]  /*2480*/  UIMAD UR37, UR4, UR14, UR15 ;  /* 0x0000000e042572a4 */ /* 0x000fe2000f8e020f */
[----:B------:R-:W-:Y:S02]  /*2490*/  @!UP0 UMOV UR6, UR9 ;  /* 0x0000000900068c82 */ /* 0x000fe40008000000 */
[----:B------:R-:W-:-:S12]  /*24a0*/  UIMAD UR38, UR6, UR20, UR8 ;  /* 0x00000014062672a4 */ /* 0x000fd8000f8e0208 */
.L_x_40:
[----:B------:R-:W3:Y:S02]  /*24b0*/  LDCU UR4, c[0x0][0xb30] ;  /* 0x00016600ff0477ac */ /* 0x000ee40008000800 */
[----:B---3--:R-:W-:-:S09]  /*24c0*/  UISETP.NE.AND UP0, UPT, UR4, 0x1, UPT ;  /* 0x000000010400788c */ /* 0x008fd2000bf05270 */
[----:B------:R-:W-:Y:S05]  /*24d0*/  BRA.U UP0, `(.L_x_41) ;  /* 0x0000000100447547 */ /* 0x000fea000b800000 */
[----:B------:R-:W3:Y:S01]  /*24e0*/  LDCU.128 UR12, c[0x0][0xb10] ;  /* 0x00016200ff0c77ac */ /* 0x000ee20008000c00 */
[----:B------:R-:W4:Y:S01]  /*24f0*/  LDCU UR16, c[0x0][0xb0c] ;  /* 0x00016180ff1077ac */ /* 0x000f220008000800 */
[----:B------:R-:W1:Y:S01]  /*2500*/  LDCU UR17, c[0x0][0xb20] ;  /* 0x00016400ff1177ac */ /* 0x000e620008000800 */
[----:B---3--:R-:W-:Y:S02]  /*2510*/  UIMAD.WIDE.U32 UR10, UR38, UR12, URZ ;  /* 0x0000000c260a72a5 */ /* 0x008fe4000f8e00ff */
[----:B------:R-:W-:Y:S02]  /*2520*/  UIMAD.WIDE.U32 UR8, UR37, UR15, URZ ;  /* 0x0000000f250872a5 */ /* 0x000fe4000f8e00ff */
[----:B----4-:R-:W-:Y:S02]  /*2530*/  UISETP.NE.AND UP2, UPT, UR16, 0x1, UPT ;  /* 0x000000011000788c */ /* 0x010fe4000bf45270 */
[----:B------:R-:W-:Y:S01]  /*2540*/  UISETP.NE.AND UP0, UPT, UR14, 0x1, UPT ;  /* 0x000000010e00788c */ /* 0x000fe2000bf05270 */
[----:B------:R-:W-:-:S02]  /*2550*/  UMOV UR6, UR11 ;  /* 0x0000000b00067c82 */ /* 0x000fc40008000000 */
[----:B------:R-:W-:Y:S01]  /*2560*/  UMOV UR4, UR9 ;  /* 0x0000000900047c82 */ /* 0x000fe20008000000 */
[----:B------:R-:W-:Y:S02]  /*2570*/  USHF.R.U32.HI UR6, URZ, UR13, UR6 ;  /* 0x0000000dff067299 */ /* 0x000fe40008011606 */
[----:B-1----:R-:W-:Y:S02]  /*2580*/  USHF.R.U32.HI UR4, URZ, UR17, UR4 ;  /* 0x00000011ff047299 */ /* 0x002fe40008011604 */
[----:B------:R-:W-:Y:S02]  /*2590*/  USEL UR6, UR38, UR6, !UP2 ;  /* 0x0000000626067287 */ /* 0x000fe4000d000000 */
[----:B------:R-:W-:-:S04]  /*25a0*/  USEL UR4, UR37, UR4, !UP0 ;  /* 0x0000000425047287 */ /* 0x000fc8000c000000 */
[----:B------:R-:W-:Y:S02]  /*25b0*/  UIADD3 UR8, UPT, UPT, UR6, -UR4, URZ ;  /* 0x8000000406087290 */ /* 0x000fe4000fffe0ff */
[----:B------:R-:W-:Y:S02]  /*25c0*/  UIADD3 UR4, UPT, UPT, -UR6, UR4, URZ ;  /* 0x0000000406047290 */ /* 0x000fe4000fffe1ff */
[----:B------:R-:W-:Y:S02]  /*25d0*/  UIMAD UR37, UR8, UR14, UR37 ;  /* 0x0000000e082572a4 */ /* 0x000fe4000f8e0225 */
[----:B------:R-:W-:-:S12]  /*25e0*/  UIMAD UR38, UR4, UR16, UR38 ;  /* 0x00000010042672a4 */ /* 0x000fd8000f8e0226 */
.L_x_41:
[----:B------:R-:W-:Y:S01]  /*25f0*/  VIADD R11, R11, 0x1 ;  /* 0x000000010b0b7836 */ /* 0x000fe20000000000 */
[----:B------:R-:W-:Y:S01]  /*2600*/  PLOP3.LUT P1, PT, PT, PT, PT, 0x80, 0x8 ;  /* 0x000000000008781c */ /* 0x000fe20003f2f070 */
[----:B------:R-:W-:Y:S02]  /*2610*/  UIADD3 UR20, UPT, UPT, UR38, UR62, URZ ;  /* 0x0000003e26147290 */ /* 0x000fe4000fffe0ff */
[----:B------:R-:W-:Y:S01]  /*2620*/  UIADD3 UR30, UPT, UPT, UR37, UR59, URZ ;  /* 0x0000003b251e7290 */ /* 0x000fe2000fffe0ff */
[----:B------:R-:W-:-:S04]  /*2630*/  ISETP.NE.AND P0, PT, R11, 0x2, PT ;  /* 0x000000020b00780c */ /* 0x000fc80003f05270 */
[----:B------:R-:W-:Y:S02]  /*2640*/  SEL R3, RZ, 0x1, P0 ;  /* 0x00000001ff037807 */ /* 0x000fe40000000000 */
[----:B------:R-:W-:Y:S02]  /*2650*/  SEL R11, R11, RZ, P0 ;  /* 0x000000ff0b0b7207 */ /* 0x000fe40000000000 */
[----:B------:R-:W-:Y:S01]  /*2660*/  LOP3.LUT R10, R10, R3, RZ, 0x3c, !PT ;  /* 0x000000030a0a7212 */ /* 0x000fe200078e3cff */
[----:B------:R-:W-:Y:S06]  /*2670*/  BRA.U UP1, `(.L_x_42) ;  /* 0xfffffff1015c7547 */ /* 0x000fec000b83ffff */
[----:B------:R-:W-:Y:S01]  /*2680*/  UIADD3 UR7, UPT, UPT, UR7, 0x28, URZ ;  /* 0x0000002807077890 */ /* 0x000fe2000fffe0ff */
[----:B------:R-:W-:-:S03]  /*2690*/  SHF.L.U32 R3, R12, 0x1f, RZ ;  /* 0x0000001f0c037819 */ /* 0x000fc600000006ff */
[----:B------:R-:W-:-:S09]  /*26a0*/  ULEA UR4, UR5, UR7, 0x3 ;  /* 0x0000000705047291 */ /* 0x000fd2000f8e18ff */
[----:B------:R-:W3:Y:S02]  /*26b0*/  SYNCS.PHASECHK.TRANS64.TRYWAIT P0, [UR4], R3 ;  /* 0x00000003ff0075a7 */ /* 0x000ee40008001104 */
[----:B---3--:R-:W-:Y:S05]  /*26c0*/  @!P0 BRA `(.L_x_43) ;  /* 0x0000005000fc8947 */ /* 0x008fea0003800000 */
.L_x_118:
[----:B------:R-:W-:-:S04]  /*26d0*/  UIADD3 UR4, UPT, UPT, UR5, 0x1, URZ ;  /* 0x0000000105047890 */ /* 0x000fc8000fffe0ff */
[----:B------:R-:W-:-:S04]  /*26e0*/  UISETP.NE.AND UP0, UPT, UR4, 0x5, UPT ;  /* 0x000000050400788c */ /* 0x000fc8000bf05270 */
[----:B------:R-:W-:Y:S02]  /*26f0*/  USEL UR6, URZ, 0x1, UP0 ;  /* 0x00000001ff067887 */ /* 0x000fe40008000000 */
[----:B------:R-:W-:-:S04]  /*2700*/  USEL UR4, UR4, URZ, UP0 ;  /* 0x000000ff04047287 */ /* 0x000fc80008000000 */
[----:B------:R-:W-:Y:S01]  /*2710*/  ULEA UR5, UR4, UR7, 0x3 ;  /* 0x0000000704057291 */ /* 0x000fe2000f8e18ff */
[----:B------:R-:W-:-:S04]  /*2720*/  LOP3.LUT R2, R12, UR6, RZ, 0x3c, !PT ;  /* 0x000000060c027c12 */ /* 0x000fc8000f8e3cff */
[----:B-1----:R-:W-:-:S04]  /*2730*/  SHF.L.U32 R3, R2, 0x1f, RZ ;  /* 0x0000001f02037819 */ /* 0x002fc800000006ff */
[----:B------:R-:W1:Y:S02]  /*2740*/  SYNCS.PHASECHK.TRANS64.TRYWAIT P0, [UR5], R3 ;  /* 0x00000003ff0075a7 */ /* 0x000e640008001105 */
[----:B-1----:R-:W-:Y:S05]  /*2750*/  @!P0 BRA `(.L_x_44) ;  /* 0x0000005000f08947 */ /* 0x002fea0003800000 */
.L_x_120:
        /* <DEDUP_REMOVED lines=9> */
.L_x_122:
        /* <DEDUP_REMOVED lines=9> */
.L_x_124:
[----:B------:R-:W-:-:S04]  /*2880*/  UIADD3 UR4, UPT, UPT, UR4, 0x1, URZ ;  /* 0x0000000104047890 */ /* 0x000fc8000fffe0ff */
[----:B------:R-:W-:-:S04]  /*2890*/  UISETP.NE.AND UP0, UPT, UR4, 0x5, UPT ;  /* 0x000000050400788c */ /* 0x000fc8000bf05270 */
[----:B------:R-:W-:Y:S02]  /*28a0*/  USEL UR5, URZ, 0x1, UP0 ;  /* 0x00000001ff057887 */ /* 0x000fe40008000000 */
[----:B------:R-:W-:-:S04]  /*28b0*/  USEL UR4, UR4, URZ, UP0 ;  /* 0x000000ff04047287 */ /* 0x000fc80008000000 */
[----:B------:R-:W-:Y:S01]  /*28c0*/  ULEA UR4, UR4, UR7, 0x3 ;  /* 0x0000000704047291 */ /* 0x000fe2000f8e18ff */
[----:B-1----:R-:W-:-:S04]  /*28d0*/  LOP3.LUT R3, R2, UR5, RZ, 0x3c, !PT ;  /* 0x0000000502037c12 */ /* 0x002fc8000f8e3cff */
[----:B------:R-:W-:Y:S01]  /*28e0*/  SHF.L.U32 R3, R3, 0x1f, RZ ;  /* 0x0000001f03037819 */ /* 0x000fe200000006ff */
[----:B------:R-:W-:-:S07]  /*28f0*/  IMAD.U32 R0, RZ, RZ, UR4 ;  /* 0x00000004ff007e24 */ /* 0x000fce000f8e00ff */
.L_x_47:
[----:B-1----:R1:W3:Y:S02]  /*2900*/  SYNCS.PHASECHK.TRANS64.TRYWAIT P0, [R0+URZ], R3 ;  /* 0x00000003000075a7 */ /* 0x0022e400080011ff */
[----:B---3--:R-:W-:Y:S05]  /*2910*/  @!P0 NANOSLEEP.SYNCS 0x989680 ;  /* 0x009896800000895d */ /* 0x008fea0003900000 */
[----:B------:R-:W3:Y:S02]  /*2920*/  @!P0 SYNCS.PHASECHK.TRANS64 P0, [R0+URZ], R3 ;  /* 0x00000003000085a7 */ /* 0x000ee400080010ff */
[----:B--23--:R-:W-:Y:S05]  /*2930*/  @P0 EXIT ;  /* 0x000000000000094d */ /* 0x00cfea0003800000 */
[----:B------:R-:W-:Y:S05]  /*2940*/  BRA `(.L_x_47) ;  /* 0xfffffffc00ec7947 */ /* 0x000fea000383ffff */
.L_x_22:
[----:B------:R-:W2:Y:S02]  /*2950*/  S2UR UR4, SR_CgaCtaId ;  /* 0x00000000000479c3 */ /* 0x000ea40000008800 */
[----:B--2---:R-:W-:-:S04]  /*2960*/  UISETP.NE.AND UP0, UPT, UR4, URZ, UPT ;  /* 0x000000ff0400728c */ /* 0x004fc8000bf05270 */
[----:B------:R-:W-:-:S09]  /*2970*/  UISETP.NE.OR UP0, UPT, UR18, 0x1, UP0 ;  /* 0x000000011200788c */ /* 0x000fd20008705670 */
[----:B------:R-:W-:Y:S05]  /*2980*/  BRA.U UP0, `(.L_x_48) ;  /* 0x00000005004c7547 */ /* 0x000fea000b800000 */
[----:B------:R-:W2:Y:S01]  /*2990*/  S2UR UR5, SR_CgaCtaId ;  /* 0x00000000000579c3 */ /* 0x000ea20000008800 */
[----:B------:R-:W-:Y:S01]  /*29a0*/  UMOV UR4, 0x400 ;  /* 0x0000040000047882 */ /* 0x000fe20000000000 */
[----:B------:R-:W-:Y:S01]  /*29b0*/  ISETP.GE.U32.AND P2, PT, R0, 0x2, PT ;  /* 0x000000020000780c */ /* 0x000fe20003f46070 */
[----:B------:R-:W-:Y:S01]  /*29c0*/  IMAD.MOV.U32 R12, RZ, RZ, 0x1 ;  /* 0x00000001ff0c7424 */ /* 0x000fe200078e00ff */
[----:B------:R-:W-:Y:S02]  /*29d0*/  CS2R R10, SRZ ;  /* 0x00000000000a7805 */ /* 0x000fe4000001ff00 */
[----:B------:R-:W-:Y:S01]  /*29e0*/  CS2R R8, SRZ ;  /* 0x0000000000087805 */ /* 0x000fe2000001ff00 */
[----:B--2---:R-:W-:-:S03]  /*29f0*/  ULEA UR6, UR5, UR4, 0x18 ;  /* 0x0000000405067291 */ /* 0x004fc6000f8ec0ff */
[----:B------:R-:W-:-:S09]  /*2a00*/  UMOV UR5, URZ ;  /* 0x000000ff00057c82 */ /* 0x000fd20008000000 */
.L_x_52:
[----:B------:R-:W-:Y:S02]  /*2a10*/  LEA R2, R8, UR6, 0x3 ;  /* 0x0000000608027c11 */ /* 0x000fe4000f8e18ff */
[----:B------:R-:W-:-:S03]  /*2a20*/  SHF.L.U32 R5, R9, 0x1f, RZ ;  /* 0x0000001f09057819 */ /* 0x000fc600000006ff */
[----:B------:R-:W-:Y:S01]  /*2a30*/  VIADD R4, R2, 0xf0 ;  /* 0x000000f002047836 */ /* 0x000fe20000000000 */
[----:B------:R-:W2:Y:S02]  /*2a40*/  SYNCS.PHASECHK.TRANS64.TRYWAIT P0, [R2+URZ+0xe0], R5 ;  /* 0x0000e005020075a7 */ /* 0x000ea400080011ff */
[----:B--2---:R-:W-:Y:S05]  /*2a50*/  @!P0 BRA `(.L_x_49) ;  /* 0x0000005000788947 */ /* 0x004fea0003800000 */
.L_x_125:
[----:B------:R-:W-:Y:S01]  /*2a60*/  ULEA UR4, UR5, UR6, 0x3 ;  /* 0x0000000605047291 */ /* 0x000fe2000f8e18ff */
[----:B------:R-:W-:Y:S02]  /*2a70*/  PRMT R4, RZ, 0x654, R4 ;  /* 0x00000654ff047816 */ /* 0x000fe40000000004 */
[----:B--2---:R-:W-:Y:S01]  /*2a80*/  SHF.L.U32 R5, R12, 0x1f, RZ ;  /* 0x0000001f0c057819 */ /* 0x004fe200000006ff */
[----:B------:R-:W-:Y:S01]  /*2a90*/  UIADD3 UR7, UPT, UPT, UR4, 0x80, URZ ;  /* 0x0000008004077890 */ /* 0x000fe2000fffe0ff */
[----:B------:R2:W-:Y:S05]  /*2aa0*/  SYNCS.ARRIVE.TRANS64.RED.A1T0 RZ, [R4+URZ], RZ ;  /* 0x000000ff04ff79a7 */ /* 0x0005ea00081004ff */
[----:B------:R-:W-:Y:S01]  /*2ab0*/  IMAD.U32 R7, RZ, RZ, UR7 ;  /* 0x00000007ff077e24 */ /* 0x000fe2000f8e00ff */
[----:B------:R-:W3:Y:S04]  /*2ac0*/  SYNCS.PHASECHK.TRANS64.TRYWAIT P0, [UR4+0x90], R5 ;  /* 0x00009005ff0075a7 */ /* 0x000ee80008001104 */
[----:B------:R-:W-:Y:S01]  /*2ad0*/  PRMT R6, R0, 0x654, R7 ;  /* 0x0000065400067816 */ /* 0x000fe20000000007 */
[----:B--2---:R-:W-:Y:S01]  /*2ae0*/  @!P2 IMAD.MOV.U32 R4, RZ, RZ, 0x10 ;  /* 0x00000010ff04a424 */ /* 0x004fe200078e00ff */
[----:B---3--:R-:W-:Y:S06]  /*2af0*/  @!P0 BRA `(.L_x_50) ;  /* 0x0000005000648947 */ /* 0x008fec0003800000 */
.L_x_127:
[----:B------:R-:W-:Y:S01]  /*2b00*/  ULEA UR8, UR5, UR6, 0x4 ;  /* 0x0000000605087291 */ /* 0x000fe2000f8e20ff */
[----:B------:R-:W-:Y:S01]  /*2b10*/  SEL R3, R6, R3, !P2 ;  /* 0x0000000306037207 */ /* 0x000fe20005000000 */
[----:B------:R-:W-:Y:S01]  /*2b20*/  UIADD3 UR9, UPT, UPT, UR4, 0x80, URZ ;  /* 0x0000008004097890 */ /* 0x000fe2000fffe0ff */
[----:B--2---:R-:W-:Y:S01]  /*2b30*/  LEA R2, R11, UR6, 0x3 ;  /* 0x000000060b027c11 */ /* 0x004fe2000f8e18ff */
[----:B------:R-:W-:Y:S01]  /*2b40*/  UIADD3 UR8, UPT, UPT, UR8, 0x110, URZ ;  /* 0x0000011008087890 */ /* 0x000fe2000fffe0ff */
[----:B------:R-:W-:Y:S01]  /*2b50*/  SHF.L.U32 R5, R10, 0x1f, RZ ;  /* 0x0000001f0a057819 */ /* 0x000fe200000006ff */
[----:B------:R2:W-:Y:S01]  /*2b60*/  @!P2 SYNCS.ARRIVE.TRANS64.RED RZ, [R3+URZ], R4 ;  /* 0x0000000403ffa9a7 */ /* 0x0005e200080004ff */
[----:B------:R-:W-:Y:S01]  /*2b70*/  UIADD3 UR4, UPT, UPT, UR5, 0x1, URZ ;  /* 0x0000000105047890 */ /* 0x000fe2000fffe0ff */
[----:B------:R-:W-:-:S03]  /*2b80*/  VIADD R8, R8, 0x1 ;  /* 0x0000000108087836 */ /* 0x000fc60000000000 */
[----:B------:R-:W-:Y:S02]  /*2b90*/  UISETP.NE.AND UP0, UPT, UR4, 0x2, UPT ;  /* 0x000000020400788c */ /* 0x000fe4000bf05270 */
[----:B------:R-:W-:Y:S06]  /*2ba0*/  UGETNEXTWORKID.BROADCAST [UR8], [UR9] ;  /* 0x00000000080073ca */ /* 0x000fec0008000100 */
[----:B------:R-:W-:Y:S01]  /*2bb0*/  USEL UR7, URZ, 0x1, UP0 ;  /* 0x00000001ff077887 */ /* 0x000fe20008000000 */
[----:B------:R-:W-:Y:S01]  /*2bc0*/  ISETP.NE.AND P0, PT, R8, 0x2, PT ;  /* 0x000000020800780c */ /* 0x000fe20003f05270 */
[----:B------:R-:W-:Y:S01]  /*2bd0*/  USEL UR5, UR4, URZ, UP0 ;  /* 0x000000ff04057287 */ /* 0x000fe20008000000 */
[----:B------:R-:W3:Y:S03]  /*2be0*/  SYNCS.PHASECHK.TRANS64.TRYWAIT P1, [R2+URZ+0x80], R5 ;  /* 0x00008005020075a7 */ /* 0x000ee600080211ff */
[----:B------:R-:W-:Y:S01]  /*2bf0*/  LOP3.LUT R12, R12, UR7, RZ, 0x3c, !PT ;  /* 0x000000070c0c7c12 */ /* 0x000fe2000f8e3cff */
[----:B--23--:R-:W-:Y:S07]  /*2c00*/  @!P1 BRA `(.L_x_51) ;  /* 0x0000005000389947 */ /* 0x00cfee0003800000 */
.L_x_128:
[C---:B------:R-:W-:Y:S01]  /*2c10*/  LEA R4, R11.reuse, UR6, 0x4 ;  /* 0x000000060b047c11 */ /* 0x040fe2000f8e20ff */
[----:B--2---:R-:W-:Y:S01]  /*2c20*/  VIADD R2, R2, 0x90 ;  /* 0x0000009002027836 */ /* 0x004fe20000000000 */
[----:B------:R-:W-:Y:S01]  /*2c30*/  SEL R8, R8, RZ, P0 ;  /* 0x000000ff08087207 */ /* 0x000fe20000000000 */
[----:B------:R-:W-:-:S03]  /*2c40*/  VIADD R11, R11, 0x1 ;  /* 0x000000010b0b7836 */ /* 0x000fc60000000000 */
[----:B------:R-:W2:Y:S01]  /*2c50*/  LDS.128 R4, [R4+0x110] ;  /* 0x0001100004047984 */ /* 0x000ea20000000c00 */
[----:B------:R-:W-:Y:S02]  /*2c60*/  PRMT R2, RZ, 0x654, R2 ;  /* 0x00000654ff027816 */ /* 0x000fe40000000002 */
[C---:B------:R-:W-:Y:S01]  /*2c70*/  ISETP.NE.AND P1, PT, R11.reuse, 0x2, PT ;  /* 0x000000020b00780c */ /* 0x040fe20003f25270 */
[----:B------:R-:W-:Y:S01]  /*2c80*/  @!PT LDS RZ, [RZ] ;  /* 0x00000000fffff984 */ /* 0x000fe20000000800 */
[----:B------:R-:W-:Y:S01]  /*2c90*/  @!PT LDS RZ, [RZ] ;  /* 0x00000000fffff984 */ /* 0x000fe20000000800 */
[----:B------:R-:W-:Y:S01]  /*2ca0*/  @!PT LDS RZ, [RZ] ;  /* 0x00000000fffff984 */ /* 0x000fe20000000800 */
[----:B------:R-:W-:Y:S01]  /*2cb0*/  @!PT LDS RZ, [RZ] ;  /* 0x00000000fffff984 */ /* 0x000fe20000000800 */
[----:B------:R3:W-:Y:S06]  /*2cc0*/  MEMBAR.ALL.CTA ;  /* 0x0000000000007992 */ /* 0x0007ec0000008000 */
[----:B---3--:R-:W3:Y:S01]  /*2cd0*/  FENCE.VIEW.ASYNC.S ;  /* 0x00000000000073c6 */ /* 0x008ee20000000000 */
[----:B------:R-:W-:Y:S01]  /*2ce0*/  SEL R11, R11, RZ, P1 ;  /* 0x000000ff0b0b7207 */ /* 0x000fe20000800000 */
[----:B---3--:R3:W-:Y:S01]  /*2cf0*/  SYNCS.ARRIVE.TRANS64.RED.A1T0 RZ, [R2+URZ], RZ ;  /* 0x000000ff02ff79a7 */ /* 0x0087e200081004ff */
[----:B--2---:R-:W-:-:S02]  /*2d00*/  LOP3.LUT P3, RZ, R6, 0x1, RZ, 0xc0, !PT ;  /* 0x0000000106ff7812 */ /* 0x004fc4000786c0ff */
[----:B------:R-:W-:-:S04]  /*2d10*/  SEL R5, RZ, 0x1, P1 ;  /* 0x00000001ff057807 */ /* 0x000fc80000800000 */
[----:B------:R-:W-:Y:S02]  /*2d20*/  LOP3.LUT R10, R10, R5, RZ, 0x3c, !PT ;  /* 0x000000050a0a7212 */ /* 0x000fe400078e3cff */
[----:B---3--:R-:W-:-:S04]  /*2d30*/  SEL R2, RZ, 0x1, P0 ;  /* 0x00000001ff027807 */ /* 0x008fc80000000000 */
[----:B------:R-:W-:Y:S01]  /*2d40*/  LOP3.LUT R9, R9, R2, RZ, 0x3c, !PT ;  /* 0x0000000209097212 */ /* 0x000fe200078e3cff */
[----:B------:R-:W-:Y:S06]  /*2d50*/  @P3 BRA `(.L_x_52) ;  /* 0xfffffffc002c3947 */ /* 0x000fec000383ffff */
[----:B------:R-:W-:Y:S01]  /*2d60*/  ULEA UR4, UR5, UR6, 0x3 ;  /* 0x0000000605047291 */ /* 0x000fe2000f8e18ff */
[----:B------:R-:W-:-:S08]  /*2d70*/  SHF.L.U32 R3, R12, 0x1f, RZ ;  /* 0x0000001f0c037819 */ /* 0x000fd000000006ff */
[----:B------:R-:W2:Y:S02]  /*2d80*/  SYNCS.PHASECHK.TRANS64 P0, [UR4+0x90], R3 ;  /* 0x00009003ff0075a7 */ /* 0x000ea40008001004 */
[----:B--2---:R-:W-:Y:S05]  /*2d90*/  @P0 BRA `(.L_x_53) ;  /* 0x0000000000080947 */ /* 0x004fea0003800000 */
[----:B------:R-:W2:Y:S02]  /*2da0*/  SYNCS.PHASECHK.TRANS64.TRYWAIT P0, [UR4+0x90], R3 ;  /* 0x00009003ff0075a7 */ /* 0x000ea40008001104 */
[----:B--2---:R-:W-:Y:S05]  /*2db0*/  @!P0 BRA `(.L_x_54) ;  /* 0x0000004c00e08947 */ /* 0x004fea0003800000 */
.L_x_53:
[----:B------:R-:W-:-:S04]  /*2dc0*/  UIADD3 UR7, UPT, UPT, UR5, 0x1, URZ ;  /* 0x0000000105077890 */ /* 0x000fc8000fffe0ff */
[----:B------:R-:W-:-:S04]  /*2dd0*/  UISETP.NE.AND UP0, UPT, UR7, 0x2, UPT ;  /* 0x000000020700788c */ /* 0x000fc8000bf05270 */
[----:B------:R-:W-:Y:S02]  /*2de0*/  USEL UR8, URZ, 0x1, UP0 ;  /* 0x00000001ff087887 */ /* 0x000fe40008000000 */
[----:B------:R-:W-:-:S04]  /*2df0*/  USEL UR7, UR7, URZ, UP0 ;  /* 0x000000ff07077287 */ /* 0x000fc80008000000 */
[----:B------:R-:W-:Y:S01]  /*2e00*/  ULEA UR7, UR7, UR6, 0x3 ;  /* 0x0000000607077291 */ /* 0x000fe2000f8e18ff */
[----:B--2---:R-:W-:-:S04]  /*2e10*/  LOP3.LUT R3, R12, UR8, RZ, 0x3c, !PT ;  /* 0x000000080c037c12 */ /* 0x004fc8000f8e3cff */
[----:B------:R-:W-:-:S04]  /*2e20*/  SHF.L.U32 R0, R3, 0x1f, RZ ;  /* 0x0000001f03007819 */ /* 0x000fc800000006ff */
[----:B------:R-:W2:Y:S02]  /*2e30*/  SYNCS.PHASECHK.TRANS64 P0, [UR7+0x90], R0 ;  /* 0x00009000ff0075a7 */ /* 0x000ea40008001007 */
[----:B-12---:R-:W-:Y:S05]  /*2e40*/  @P0 EXIT ;  /* 0x000000000000094d */ /* 0x006fea0003800000 */
[----:B------:R-:W-:Y:S02]  /*2e50*/  SHF.L.U32 R3, R3, 0x1f, RZ ;  /* 0x0000001f03037819 */ /* 0x000fe400000006ff */
[----:B------:R-:W-:-:S07]  /*2e60*/  MOV R0, UR7 ;  /* 0x0000000700007c02 */ /* 0x000fce0008000f00 */
.L_x_55:
[----:B-1----:R1:W2:Y:S02]  /*2e70*/  SYNCS.PHASECHK.TRANS64.TRYWAIT P0, [R0+URZ+0x90], R3 ;  /* 0x00009003000075a7 */ /* 0x0022a400080011ff */
[----:B--2---:R-:W-:Y:S05]  /*2e80*/  @!P0 NANOSLEEP.SYNCS 0x989680 ;  /* 0x009896800000895d */ /* 0x004fea0003900000 */
[----:B------:R-:W2:Y:S02]  /*2e90*/  @!P0 SYNCS.PHASECHK.TRANS64 P0, [R0+URZ+0x90], R3 ;  /* 0x00009003000085a7 */ /* 0x000ea400080010ff */
[----:B--2---:R-:W-:Y:S05]  /*2ea0*/  @P0 EXIT ;  /* 0x000000000000094d */ /* 0x004fea0003800000 */
[----:B------:R-:W-:Y:S05]  /*2eb0*/  BRA `(.L_x_55) ;  /* 0xfffffffc00ec7947 */ /* 0x000fea000383ffff */
.L_x_48:
[----:B------:R-:W-:Y:S05]  /*2ec0*/  BRA.U UP4, `(.L_x_56) ;  /* 0x0000000d04d87547 */ /* 0x000fea000b800000 */
[----:B------:R-:W2:Y:S01]  /*2ed0*/  S2UR UR7, SR_CgaCtaId ;  /* 0x00000000000779c3 */ /* 0x000ea20000008800 */
[----:B------:R-:W-:Y:S01]  /*2ee0*/  UMOV UR4, 0x40 ;  /* 0x0000004000047882 */ /* 0x000fe20000000000 */
[----:B------:R-:W-:Y:S01]  /*2ef0*/  NOP ;  /* 0x0000000000007918 */ /* 0x000fe20000000000 */
[----:B------:R-:W-:Y:S01]  /*2f00*/  UMOV UR6, 0x400 ;  /* 0x0000040000067882 */ /* 0x000fe20000000000 */
[----:B--2---:R-:W-:Y:S02]  /*2f10*/  ULEA UR5, UR7, UR4, 0x18 ;  /* 0x0000000407057291 */ /* 0x004fe4000f8ec0ff */
[----:B------:R-:W-:-:S07]  /*2f20*/  ULEA UR6, UR7, UR6, 0x18 ;  /* 0x0000000607067291 */ /* 0x000fce000f8ec0ff */
[----:B------:R-:W2:Y:S02]  /*2f30*/  LDS.U8 R0, [UR5+0x1c] ;  /* 0x00001c05ff007984 */ /* 0x000ea40008000000 */
[----:B--2---:R-:W-:-:S13]  /*2f40*/  ISETP.NE.AND P0, PT, R0, RZ, PT ;  /* 0x000000ff0000720c */ /* 0x004fda0003f05270 */
[----:B------:R-:W-:Y:S05]  /*2f50*/  @P0 BRA `(.L_x_57) ;  /* 0x0000000000580947 */ /* 0x000fea0003800000 */
[----:B------:R-:W-:-:S13]  /*2f60*/  ELECT P0, URZ, PT ;  /* 0x0000000000ff782f */ /* 0x000fda0003800000 */
[----:B------:R-:W-:Y:S05]  /*2f70*/  @!P0 BRA `(.L_x_58) ;  /* 0x0000000000608947 */ /* 0x000fea0003800000 */
[----:B------:R-:W-:Y:S01]  /*2f80*/  UMOV UR4, 0x10 ;  /* 0x0000001000047882 */ /* 0x000fe20000000000 */
[----:B------:R-:W-:Y:S01]  /*2f90*/  HFMA2 R0, -RZ, RZ, 0, 5.9604644775390625e-08 ;  /* 0x00000001ff007431 */ /* 0x000fe200000001ff */
[----:B------:R-:W-:-:S03]  /*2fa0*/  MOV R3, 0xffff ;  /* 0x0000ffff00037802 */ /* 0x000fc60000000f00 */
[----:B------:R-:W-:Y:S04]  /*2fb0*/  DEPBAR.LE SB2, 0x36 ;  /* 0x0000ad800000791a */ /* 0x000fe80000000000 */
[----:B------:R-:W2:Y:S02]  /*2fc0*/  UTCATOMSWS.FIND_AND_SET.ALIGN UP0, UR4, UR4 ;  /* 0x00000004000475e3 */ /* 0x000ea40008000800 */
[----:B--2---:R-:W-:Y:S01]  /*2fd0*/  MOV R4, UR4 ;  /* 0x0000000400047c02 */ /* 0x004fe20008000f00 */
[----:B------:R-:W-:Y:S06]  /*2fe0*/  BRA.U UP0, `(.L_x_59) ;  /* 0x0000000100187547 */ /* 0x000fec000b800000 */
.L_x_60:
[----:B------:R-:W-:Y:S05]  /*2ff0*/  NANOSLEEP 0x64 ;  /* 0x000000640000795d */ /* 0x000fea0003800000 */
[----:B------:R-:W-:-:S05]  /*3000*/  UMOV UR4, 0x10 ;  /* 0x0000001000047882 */ /* 0x000fca0000000000 */
[----:B------:R-:W-:Y:S04]  /*3010*/  DEPBAR.LE SB2, 0x36 ;  /* 0x0000ad800000791a */ /* 0x000fe80000000000 */
[----:B------:R-:W2:Y:S02]  /*3020*/  UTCATOMSWS.FIND_AND_SET.ALIGN UP0, UR4, UR4 ;  /* 0x00000004000475e3 */ /* 0x000ea40008000800 */
[----:B--2---:R-:W-:Y:S01]  /*3030*/  MOV R4, UR4 ;  /* 0x0000000400047c02 */ /* 0x004fe20008000f00 */
[----:B------:R-:W-:Y:S05]  /*3040*/  BRA.U !UP0, `(.L_x_60) ;  /* 0xfffffffd08e87547 */ /* 0x000fea000b83ffff */
.L_x_59:
[-C--:B------:R-:W-:Y:S02]  /*3050*/  SHF.L.U32 R3, R3, R4.reuse, RZ ;  /* 0x0000000403037219 */ /* 0x080fe400000006ff */
[----:B------:R-:W-:Y:S01]  /*3060*/  SHF.L.U32 R0, R0, R4, RZ ;  /* 0x0000000400007219 */ /* 0x000fe200000006ff */
[----:B------:R-:W-:Y:S02]  /*3070*/  IMAD.SHL.U32 R4, R4, 0x20, RZ ;  /* 0x0000002004047824 */ /* 0x000fe400078e00ff */
[----:B------:R2:W-:Y:S04]  /*3080*/  ATOMS.OR RZ, [UR5+0x14], R3 ;  /* 0x00001403ffff798c */ /* 0x0005e8000b000005 */
[----:B------:R2:W-:Y:S04]  /*3090*/  ATOMS.OR RZ, [UR5+0x18], R0 ;  /* 0x00001800ffff798c */ /* 0x0005e8000b000005 */
[----:B------:R2:W-:Y:S01]  /*30a0*/  STS [UR6+0x130], R4 ;  /* 0x00013004ff007988 */ /* 0x0005e20008000806 */
[----:B------:R-:W-:Y:S05]  /*30b0*/  BRA `(.L_x_58) ;  /* 0x0000000000107947 */ /* 0x000fea0003800000 */
.L_x_57:
[----:B------:R-:W-:Y:S02]  /*30c0*/  MOV R0, 0xffffffff ;  /* 0xffffffff00007802 */ /* 0x000fe40000000f00 */
[----:B------:R-:W-:-:S03]  /*30d0*/  MOV R4, 0x3100 ;  /* 0x0000310000047802 */ /* 0x000fc60000000f00 */
[----:B------:R2:W-:Y:S04]  /*30e0*/  STS [UR6+0x130], R0 ;  /* 0x00013000ff007988 */ /* 0x0005e80008000806 */
[----:B-12--5:R-:W-:Y:S05]  /*30f0*/  CALL.REL.NOINC `($__internal_1_$__cuda_sm10x_tcgen05_guardrail_trap_phase_invalid_during_alloc) ;  /* 0x00000050009c7944 */ /* 0x026fea0003c00000 */
.L_x_58:
[----:B------:R-:W-:Y:S05]  /*3100*/  WARPSYNC.ALL ;  /* 0x0000000000007948 */ /* 0x000fea0003800000 */
[----:B------:R-:W3:Y:S01]  /*3110*/  S2UR UR4, SR_CgaCtaId ;  /* 0x00000000000479c3 */ /* 0x000ee20000008800 */
[----:B------:R-:W-:Y:S01]  /*3120*/  UMOV UR26, 0x400 ;  /* 0x00000400001a7882 */ /* 0x000fe20000000000 */
[----:B------:R-:W-:-:S06]  /*3130*/  NOP ;  /* 0x0000000000007918 */ /* 0x000fcc0000000000 */
[----:B------:R-:W-:Y:S06]  /*3140*/  BAR.ARV 0x6, 0xa0 ;  /* 0x0182800000007b1d */ /* 0x000fec0000002000 */
[----:B------:R-:W4:Y:S01]  /*3150*/  LDCU UR5, c[0x0][0x38c] ;  /* 0x00007180ff0577ac */ /* 0x000f220008000800 */
[----:B------:R-:W-:Y:S01]  /*3160*/  LOP3.LUT R2, R2, 0xffff, RZ, 0xc0, !PT ;  /* 0x0000ffff02027812 */ /* 0x000fe200078ec0ff */
[----:B------:R-:W-:Y:S01]  /*3170*/  IMAD.MOV.U32 R11, RZ, RZ, 0x1 ;  /* 0x00000001ff0b7424 */ /* 0x000fe200078e00ff */
[----:B------:R-:W-:Y:S01]  /*3180*/  CS2R R8, SRZ ;  /* 0x0000000000087805 */ /* 0x000fe2000001ff00 */
[----:B------:R-:W1:Y:S01]  /*3190*/  LDCU UR7, c[0x0][0x38c] ;  /* 0x00007180ff0777ac */ /* 0x000e620008000800 */
[----:B------:R-:W-:Y:S01]  /*31a0*/  R2UR UR27, R2 ;  /* 0x00000000021b72ca */ /* 0x000fe200000e0000 */
[----:B------:R-:W-:Y:S01]  /*31b0*/  IMAD.MOV.U32 R10, RZ, RZ, RZ ;  /* 0x000000ffff0a7224 */ /* 0x000fe200078e00ff */
[----:B------:R-:W-:Y:S01]  /*31c0*/  UMOV UR30, URZ ;  /* 0x000000ff001e7c82 */ /* 0x000fe20008000000 */
[----:B------:R-:W-:Y:S01]  /*31d0*/  UMOV UR24, URZ ;  /* 0x000000ff00187c82 */ /* 0x000fe20008000000 */
[----:B---3--:R-:W-:Y:S01]  /*31e0*/  ULEA UR26, UR4, UR26, 0x18 ;  /* 0x0000001a041a7291 */ /* 0x008fe2000f8ec0ff */
[----:B------:R-:W-:Y:S01]  /*31f0*/  UMOV UR38, 0x0 ;  /* 0x0000000000267882 */ /* 0x000fe20000000000 */
[----:B------:R-:W-:-:S02]  /*3200*/  UMOV UR39, 0x4200010 ;  /* 0x0420001000277882 */ /* 0x000fc40000000000 */
[----:B------:R-:W-:Y:S02]  /*3210*/  UIADD3 UR4, UPT, UPT, UR26, 0x4400, URZ ;  /* 0x000044001a047890 */ /* 0x000fe4000fffe0ff */
[----:B------:R-:W-:Y:S02]  /*3220*/  UIADD3 UR6, UPT, UPT, UR26, 0xe400, URZ ;  /* 0x0000e4001a067890 */ /* 0x000fe4000fffe0ff */
[----:B----4-:R-:W-:Y:S01]  /*3230*/  UIADD3 UR5, UPT, UPT, UR5, 0x7f, URZ ;  /* 0x0000007f05057890 */ /* 0x010fe2000fffe0ff */
[----:B--2---:R-:W2:Y:S01]  /*3240*/  LDS R0, [UR26+0x130] ;  /* 0x0001301aff007984 */ /* 0x004ea20008000800 */
[----:B-1----:R-:W-:Y:S01]  /*3250*/  UMOV UR36, 0x0 ;  /* 0x0000000000247882 */ /* 0x002fe20000000000 */
[----:B------:R-:W-:Y:S01]  /*3260*/  UMOV UR37, 0x4200010 ;  /* 0x0420001000257882 */ /* 0x000fe20000000000 */
[----:B------:R-:W-:Y:S02]  /*3270*/  USHF.R.S32.HI UR40, URZ, 0x1f, UR5 ;  /* 0x0000001fff287899 */ /* 0x000fe40008011405 */
[----:B------:R-:W-:-:S02]  /*3280*/  UISETP.GE.AND UP4, UPT, UR7, 0x1, UPT ;  /* 0x000000010700788c */ /* 0x000fc4000bf86270 */
[----:B------:R-:W-:Y:S02]  /*3290*/  ULEA.HI UR40, UR40, UR5, URZ, 0x7 ;  /* 0x0000000528287291 */ /* 0x000fe4000f8f38ff */
[----:B------:R-:W-:Y:S02]  /*32a0*/  USHF.R.U32.HI UR5, URZ, 0x4, UR4 ;  /* 0x00000004ff057899 */ /* 0x000fe40008011604 */
[----:B------:R-:W-:Y:S02]  /*32b0*/  USHF.R.S32.HI UR40, URZ, 0x7, UR40 ;  /* 0x00000007ff287899 */ /* 0x000fe40008011428 */
[----:B------:R-:W-:Y:S02]  /*32c0*/  USHF.R.U32.HI UR4, URZ, 0x4, UR6 ;  /* 0x00000004ff047899 */ /* 0x000fe40008011606 */
[----:B------:R-:W-:Y:S02]  /*32d0*/  UISETP.LT.AND UP0, UPT, UR40, 0x1, UPT ;  /* 0x000000012800788c */ /* 0x000fe4000bf01270 */
[----:B------:R-:W-:-:S02]  /*32e0*/  ULOP3.LUT UR5, UR5, 0x3fff, URZ, 0xc0, !UPT ;  /* 0x00003fff05057892 */ /* 0x000fc4000f8ec0ff */
[----:B------:R-:W-:Y:S02]  /*32f0*/  ULOP3.LUT UR4, UR4, 0x3fff, URZ, 0xc0, !UPT ;  /* 0x00003fff04047892 */ /* 0x000fe4000f8ec0ff */
[----:B------:R-:W-:Y:S02]  /*3300*/  USEL UR41, UR40, 0x1, !UP0 ;  /* 0x0000000128297887 */ /* 0x000fe4000c000000 */
[----:B------:R-:W-:Y:S02]  /*3310*/  ULOP3.LUT UR28, UR5, 0x10000, URZ, 0xfc, !UPT ;  /* 0x00010000051c7892 */ /* 0x000fe4000f8efcff */
[----:B------:R-:W-:Y:S02]  /*3320*/  ULOP3.LUT UR29, UR4, 0x10000, URZ, 0xfc, !UPT ;  /* 0x00010000041d7892 */ /* 0x000fe4000f8efcff */
[----:B------:R-:W-:Y:S01]  /*3330*/  UIADD3 UR41, UPT, UPT, -UR41, URZ, URZ ;  /* 0x000000ff29297290 */ /* 0x000fe2000fffe1ff */
[----:B------:R-:W-:Y:S01]  /*3340*/  UMOV UR34, 0x0 ;  /* 0x0000000000227882 */ /* 0x000fe20000000000 */
[----:B------:R-:W-:Y:S01]  /*3350*/  UMOV UR35, 0x4200010 ;  /* 0x0420001000237882 */ /* 0x000fe20000000000 */
[----:B------:R-:W-:Y:S01]  /*3360*/  UMOV UR32, 0x0 ;  /* 0x0000000000207882 */ /* 0x000fe20000000000 */
[----:B------:R-:W-:Y:S01]  /*3370*/  UMOV UR33, 0x4200010 ;  /* 0x0420001000217882 */ /* 0x000fe20000000000 */
[----:B--2---:R-:W-:-:S15]  /*3380*/  R2UR UR42, R0 ;  /* 0x00000000002a72ca */ /* 0x004fde00000e0000 */
.L_x_67:
[----:B------:R-:W-:Y:S02]  /*3390*/  LEA R0, R10, UR26, 0x3 ;  /* 0x0000001a0a007c11 */ /* 0x000fe4000f8e18ff */
[----:B------:R-:W-:Y:S02]  /*33a0*/  SHF.L.U32 R5, R9, 0x1f, RZ ;  /* 0x0000001f09057819 */ /* 0x000fe400000006ff */
[----:B------:R-:W-:Y:S01]  /*33b0*/  PLOP3.LUT P0, PT, PT, PT, UP4, 0x80, 0x8 ;  /* 0x000000000008781c */ /* 0x000fe20003f0f048 */
[----:B------:R-:W-:Y:S01]  /*33c0*/  VIADD R3, R0, 0x90 ;  /* 0x0000009000037836 */ /* 0x000fe20000000000 */
[----:B-1----:R-:W1:Y:S02]  /*33d0*/  SYNCS.PHASECHK.TRANS64.TRYWAIT P1, [R0+URZ+0x80], R5 ;  /* 0x00008005000075a7 */ /* 0x002e6400080211ff */
[----:B-1-3--:R-:W-:Y:S09]  /*33e0*/  @!P1 BRA `(.L_x_61) ;  /* 0x00000048006c9947 */ /* 0x00aff20003800000 */
.L_x_130:
[----:B------:R-:W-:Y:S01]  /*33f0*/  LEA R4, R10, UR26, 0x4 ;  /* 0x0000001a0a047c11 */ /* 0x000fe2000f8e20ff */
[----:B------:R-:W-:Y:S01]  /*3400*/  @UP4 ULEA UR4, UR24, UR26, 0x3 ;  /* 0x0000001a18044291 */ /* 0x000fe2000f8e18ff */
[----:B------:R-:W-:Y:S01]  /*3410*/  PLOP3.LUT P2, PT, PT, PT, PT, 0x80, 0x8 ;  /* 0x000000000008781c */ /* 0x000fe20003f4f070 */
[----:B------:R-:W-:Y:S01]  /*3420*/  ULEA UR31, UR30, UR26, 0x3 ;  /* 0x0000001a1e1f7291 */ /* 0x000fe2000f8e18ff */
[----:B------:R-:W-:Y:S02]  /*3430*/  PRMT R3, RZ, 0x654, R3 ;  /* 0x00000654ff037816 */ /* 0x000fe40000000003 */
[----:B-1----:R-:W1:Y:S01]  /*3440*/  LDS.128 R4, [R4+0x110] ;  /* 0x0001100004047984 */ /* 0x002e620000000c00 */
[----:B------:R-:W-:Y:S02]  /*3450*/  @P0 SHF.L.U32 R2, R8, 0x1f, RZ ;  /* 0x0000001f08020819 */ /* 0x000fe400000006ff */
[----:B------:R-:W-:Y:S01]  /*3460*/  SHF.L.U32 R0, R11, 0x1f, RZ ;  /* 0x0000001f0b007819 */ /* 0x000fe200000006ff */
[----:B------:R-:W-:Y:S01]  /*3470*/  @!PT LDS RZ, [RZ] ;  /* 0x00000000fffff984 */ /* 0x000fe20000000800 */
[----:B------:R-:W-:Y:S01]  /*3480*/  @!PT LDS RZ, [RZ] ;  /* 0x00000000fffff984 */ /* 0x000fe20000000800 */
[----:B------:R-:W-:Y:S01]  /*3490*/  @!PT LDS RZ, [RZ] ;  /* 0x00000000fffff984 */ /* 0x000fe20000000800 */
[----:B------:R-:W-:Y:S01]  /*34a0*/  @!PT LDS RZ, [RZ] ;  /* 0x00000000fffff984 */ /* 0x000fe20000000800 */
[----:B------:R2:W-:Y:S06]  /*34b0*/  MEMBAR.ALL.CTA ;  /* 0x0000000000007992 */ /* 0x0005ec0000008000 */
[----:B--2---:R-:W2:Y:S02]  /*34c0*/  FENCE.VIEW.ASYNC.S ;  /* 0x00000000000073c6 */ /* 0x004ea40000000000 */
[----:B--2---:R2:W-:Y:S01]  /*34d0*/  SYNCS.ARRIVE.TRANS64.RED.A1T0 RZ, [R3+URZ], RZ ;  /* 0x000000ff03ff79a7 */ /* 0x0045e200081004ff */
[----:B------:R2:W3:Y:S01]  /*34e0*/  @P0 SYNCS.PHASECHK.TRANS64.TRYWAIT P2, [UR4], R2 ;  /* 0x00000002ff0005a7 */ /* 0x0004e20008041104 */
[----:B------:R-:W-:Y:S01]  /*34f0*/  ULEA.HI UR4, UR30, UR30, URZ, 0x1 ;  /* 0x0000001e1e047291 */ /* 0x000fe2000f8f08ff */
[----:B-1----:R-:W-:-:S03]  /*3500*/  LOP3.LUT P1, RZ, R6, 0x1, RZ, 0xc0, !PT ;  /* 0x0000000106ff7812 */ /* 0x002fc6000782c0ff */
[----:B------:R-:W-:Y:S02]  /*3510*/  USHF.L.U32 UR11, UR4, 0x6, URZ ;  /* 0x00000006040b7899 */ /* 0x000fe400080006ff */
[----:B------:R-:W-:Y:S02]  /*3520*/  ULOP3.LUT UR4, UR4, 0xffe, URZ, 0xc0, !UPT ;  /* 0x00000ffe04047892 */ /* 0x000fe4000f8ec0ff */
[----:B------:R-:W-:Y:S02]  /*3530*/  ULOP3.LUT UR11, UR11, 0xffffff80, URZ, 0xc0, !UPT ;  /* 0xffffff800b0b7892 */ /* 0x000fe4000f8ec0ff */
[----:B------:R-:W-:Y:S02]  /*3540*/  UIADD3 UR4, UPT, UPT, -UR4, UR30, URZ ;  /* 0x0000001e04047290 */ /* 0x000fe4000fffe1ff */
[----:B------:R-:W-:Y:S01]  /*3550*/  UIADD3 UR11, UPT, UPT, UR42, UR11, URZ ;  /* 0x0000000b2a0b7290 */ /* 0x000fe2000fffe0ff */
[----:B------:R-:W1:Y:S03]  /*3560*/  SYNCS.PHASECHK.TRANS64.TRYWAIT P0, [UR31+0xc0], R0 ;  /* 0x0000c000ff0075a7 */ /* 0x000e66000800111f */
[----:B------:R-:W-:Y:S01]  /*3570*/  ULEA UR11, UR4, UR11, 0x14 ;  /* 0x0000000b040b7291 */ /* 0x000fe2000f8ea0ff */
[----:B-123--:R-:W-:Y:S11]  /*3580*/  @!P0 BRA `(.L_x_62) ;  /* 0x0000004800188947 */ /* 0x00eff60003800000 */
.L_x_132:
[----:B------:R-:W-:Y:S01]  /*3590*/  IADD3 R10, PT, PT, R10, 0x1, RZ ;  /* 0x000000010a0a7810 */ /* 0x000fe20007ffe0ff */
[----:B------:R-:W-:Y:S06]  /*35a0*/  BRA.U !UP4, `(.L_x_63) ;  /* 0x000000010cc07547 */ /* 0x000fec000b800000 */
[----:B------:R-:W-:Y:S01]  /*35b0*/  UPLOP3.LUT UP2, UPT, UPT, UPT, UPT, 0x40, 0x4 ;  /* 0x000000000004789c */ /* 0x000fe20003f4e870 */
[----:B------:R-:W-:Y:S01]  /*35c0*/  UMOV UR23, UR41 ;  /* 0x0000002900177c82 */ /* 0x000fe20008000000 */
[----:B------:R-:W-:Y:S01]  /*35d0*/  UMOV UR22, UR40 ;  /* 0x0000002800167c82 */ /* 0x000fe20008000000 */
[----:B------:R-:W-:-:S08]  /*35e0*/  UMOV UR10, UR24 ;  /* 0x00000018000a7c82 */ /* 0x000fd00008000000 */
.L_x_66:
[----:B------:R-:W-:Y:S02]  /*35f0*/  UIADD3 UR23, UPT, UPT, UR23, 0x1, URZ ;  /* 0x0000000117177890 */ /* 0x000fe4000fffe0ff */
[----:B--2---:R-:W-:Y:S02]  /*3600*/  ULEA UR5, UR10, UR26, 0x3 ;  /* 0x0000001a0a057291 */ /* 0x004fe4000f8e18ff */
[----:B------:R-:W-:Y:S01]  /*3610*/  UISETP.NE.AND UP3, UPT, UR23, URZ, UPT ;  /* 0x000000ff1700728c */ /* 0x000fe2000bf65270 */
[----:B---3--:R-:W-:Y:S10]  /*3620*/  @P2 BRA `(.L_x_64) ;  /* 0x00000000000c2947 */ /* 0x008ff40003800000 */
[----:B-1----:R-:W-:Y:S04]  /*3630*/  SHF.L.U32 R3, R8, 0x1f, RZ ;  /* 0x0000001f08037819 */ /* 0x002fe800000006ff */
[----:B------:R-:W1:Y:S02]  /*3640*/  SYNCS.PHASECHK.TRANS64.TRYWAIT P0, [UR5], R3 ;  /* 0x00000003ff0075a7 */ /* 0x000e640008001105 */
[----:B-1----:R-:W-:Y:S05]  /*3650*/  @!P0 BRA `(.L_x_65) ;  /* 0x0000004400fc8947 */ /* 0x002fea0003800000 */
.L_x_64:
[----:B------:R-:W-:Y:S01]  /*3660*/  UISETP.NE.AND UP0, UPT, UR22, 0x1, UPT ;  /* 0x000000011600788c */ /* 0x000fe2000bf05270 */
[----:B------:R-:W-:Y:S01]  /*3670*/  PLOP3.LUT P2, PT, PT, PT, PT, 0x80, 0x8 ;  /* 0x000000000008781c */ /* 0x000fe20003f4f070 */
[----:B------:R-:W-:Y:S02]  /*3680*/  UIADD3 UR4, UPT, UPT, UR10, 0x1, URZ ;  /* 0x000000010a047890 */ /* 0x000fe4000fffe0ff */
[----:B------:R-:W-:Y:S02]  /*3690*/  UIADD3 UR25, UPT, UPT, UR5, 0x28, URZ ;  /* 0x0000002805197890 */ /* 0x000fe4000fffe0ff */
[----:B------:R-:W-:Y:S01]  /*36a0*/  UISETP.NE.AND UP1, UPT, UR4, 0x5, UPT ;  /* 0x000000050400788c */ /* 0x000fe2000bf25270 */
[----:B------:R-:W-:Y:S01]  /*36b0*/  PLOP3.LUT P0, PT, PT, PT, UP0, 0x80, 0x8 ;  /* 0x000000000008781c */ /* 0x000fe20003f0f008 */
[----:B------:R-:W-:Y:S02]  /*36c0*/  UIADD3 UR22, UPT, UPT, UR22, -0x1, URZ ;  /* 0xffffffff16167890 */ /* 0x000fe4000fffe0ff */
[----:B------:R-:W-:Y:S02]  /*36d0*/  USEL UR6, URZ, 0x1, UP1 ;  /* 0x00000001ff067887 */ /* 0x000fe40008800000 */
[----:B------:R-:W-:Y:S01]  /*36e0*/  USEL UR24, UR4, URZ, UP1 ;  /* 0x000000ff04187287 */ /* 0x000fe20008800000 */
[----:B------:R-:W-:Y:S01]  /*36f0*/  UMOV UR7, 0x40004040 ;  /* 0x4000404000077882 */ /* 0x000fe20000000000 */
[----:B------:R-:W-:Y:S02]  /*3700*/  UMOV UR5, 0x40004040 ;  /* 0x4000404000057882 */ /* 0x000fe40000000000 */
[----:B------:R-:W-:Y:S01]  /*3710*/  @UP0 ULEA UR4, UR24, UR26, 0x3 ;  /* 0x0000001a18040291 */ /* 0x000fe2000f8e18ff */
[----:B------:R-:W-:Y:S01]  /*3720*/  LOP3.LUT R8, R8, UR6, RZ, 0x3c, !PT ;  /* 0x0000000608087c12 */ /* 0x000fe2000f8e3cff */
[----:B------:R-:W-:Y:S01]  /*3730*/  ULEA UR6, UR10, UR29, 0xa ;  /* 0x0000001d0a067291 */ /* 0x000fe2000f8e50ff */
[----:B------:R-:W-:Y:S02]  /*3740*/  UMOV UR21, 0x40004040 ;  /* 0x4000404000157882 */ /* 0x000fe40000000000 */
[----:B-1----:R-:W-:Y:S01]  /*3750*/  @P0 SHF.L.U32 R0, R8, 0x1f, RZ ;  /* 0x0000001f08000819 */ /* 0x002fe200000006ff */
[----:B------:R-:W-:Y:S02]  /*3760*/  UIADD3 UR20, UPT, UPT, UR6, 0x2, URZ ;  /* 0x0000000206147890 */ /* 0x000fe4000fffe0ff */
[----:B------:R-:W-:Y:S01]  /*3770*/  UIADD3 UR16, UPT, UPT, UR6, 0x4, URZ ;  /* 0x0000000406107890 */ /* 0x000fe2000fffe0ff */
[----:B------:R2:W3:Y:S01]  /*3780*/  @P0 SYNCS.PHASECHK.TRANS64.TRYWAIT P2, [UR4], R0 ;  /* 0x00000000ff0005a7 */ /* 0x0004e20008041104 */
[----:B------:R-:W-:Y:S02]  /*3790*/  ULEA UR4, UR10, UR28, 0x9 ;  /* 0x0000001c0a047291 */ /* 0x000fe4000f8e48ff */
[----:B------:R-:W-:Y:S02]  /*37a0*/  UIADD3 UR12, UPT, UPT, UR6, 0x6, URZ ;  /* 0x00000006060c7890 */ /* 0x000fe4000fffe0ff */
[----:B------:R-:W-:Y:S02]  /*37b0*/  UIADD3 UR18, UPT, UPT, UR4, 0x2, URZ ;  /* 0x0000000204127890 */ /* 0x000fe4000fffe0ff */
[----:B------:R-:W-:Y:S02]  /*37c0*/  UIADD3 UR14, UPT, UPT, UR4, 0x4, URZ ;  /* 0x00000004040e7890 */ /* 0x000fe4000fffe0ff */
[----:B------:R-:W-:Y:S01]  /*37d0*/  UIADD3 UR8, UPT, UPT, UR4, 0x6, URZ ;  /* 0x0000000604087890 */ /* 0x000fe2000fffe0ff */
[----:B------:R2:W-:Y:S01]  /*37e0*/  UTCQMMA gdesc[UR4], gdesc[UR6], tmem[UR11], tmem[UR38], idesc[UR39], UP2 ;  /* 0x00ff2606040075ea */ /* 0x0005e2000900030b */
[----:B------:R-:W-:Y:S01]  /*37f0*/  UPLOP3.LUT UP2, UPT, UPT, UPT, UPT, 0x80, 0x8 ;  /* 0x000000000008789c */ /* 0x000fe20003f4f070 */
[----:B------:R-:W-:Y:S01]  /*3800*/  UMOV UR19, 0x40004040 ;  /* 0x4000404000137882 */ /* 0x000fe20000000000 */
[----:B------:R-:W-:Y:S01]  /*3810*/  UMOV UR17, 0x40004040 ;  /* 0x4000404000117882 */ /* 0x000fe20000000000 */
[----:B------:R2:W-:Y:S01]  /*3820*/  UTCQMMA gdesc[UR18], gdesc[UR20], tmem[UR11], tmem[UR36], idesc[UR37], UPT ;  /* 0x00ff2414120075ea */ /* 0x0005e2000b80030b */
[----:B------:R-:W-:Y:S01]  /*3830*/  UMOV UR15, 0x40004040 ;  /* 0x40004040000f7882 */ /* 0x000fe20000000000 */
[----:B------:R-:W-:Y:S01]  /*3840*/  UMOV UR13, 0x40004040 ;  /* 0x40004040000d7882 */ /* 0x000fe20000000000 */
[----:B------:R-:W-:Y:S01]  /*3850*/  UMOV UR9, 0x40004040 ;  /* 0x4000404000097882 */ /* 0x000fe20000000000 */
[----:B------:R2:W-:Y:S01]  /*3860*/  UTCQMMA gdesc[UR14], gdesc[UR16], tmem[UR11], tmem[UR34], idesc[UR35], UPT ;  /* 0x00ff22100e0075ea */ /* 0x0005e2000b80030b */
[----:B------:R2:W-:Y:S01]  /*3870*/  UTCQMMA gdesc[UR8], gdesc[UR12], tmem[UR11], tmem[UR32], idesc[UR33], UPT ;  /* 0x00ff200c080075ea */ /* 0x0005e2000b80030b */
[----:B------:R2:W-:Y:S01]  /*3880*/  UTCBAR.MULTICAST [UR25], URZ, UR27 ;  /* 0x000000ff190073e9 */ /* 0x0005e2000800081b */
[----:B------:R-:W-:Y:S01]  /*3890*/  UMOV UR10, UR24 ;  /* 0x00000018000a7c82 */ /* 0x000fe20008000000 */
[----:B------:R-:W-:Y:S05]  /*38a0*/  BRA.U UP3, `(.L_x_66) ;  /* 0xfffffffd03507547 */ /* 0x000fea000b83ffff */
.L_x_63:
[----:B--2---:R-:W-:Y:S01]  /*38b0*/  UIADD3 UR4, UPT, UPT, UR30, 0x1, URZ ;  /* 0x000000011e047890 */ /* 0x004fe2000fffe0ff */
[C---:B------:R-:W-:Y:S01]  /*38c0*/  ISETP.NE.AND P0, PT, R10.reuse, 0x2, PT ;  /* 0x000000020a00780c */ /* 0x040fe20003f05270 */
[----:B------:R-:W-:Y:S02]  /*38d0*/  UIADD3 UR5, UPT, UPT, UR31, 0xa0, URZ ;  /* 0x000000a01f057890 */ /* 0x000fe4000fffe0ff */
[----:B------:R-:W-:Y:S01]  /*38e0*/  UISETP.NE.AND UP0, UPT, UR4, 0x4, UPT ;  /* 0x000000040400788c */ /* 0x000fe2000bf05270 */
[----:B-1----:R-:W-:Y:S02]  /*38f0*/  SEL R0, RZ, 0x1, P0 ;  /* 0x00000001ff007807 */ /* 0x002fe40000000000 */
[----:B------:R-:W-:Y:S01]  /*3900*/  SEL R10, R10, RZ, P0 ;  /* 0x000000ff0a0a7207 */ /* 0x000fe20000000000 */
[----:B------:R-:W-:Y:S01]  /*3910*/  USEL UR6, URZ, 0x1, UP0 ;  /* 0x00000001ff067887 */ /* 0x000fe20008000000 */
[----:B------:R-:W-:Y:S01]  /*3920*/  LOP3.LUT R9, R9, R0, RZ, 0x3c, !PT ;  /* 0x0000000009097212 */ /* 0x000fe200078e3cff */
[----:B------:R-:W-:Y:S01]  /*3930*/  USEL UR30, UR4, URZ, UP0 ;  /* 0x000000ff041e7287 */ /* 0x000fe20008000000 */
[----:B------:R1:W-:Y:S03]  /*3940*/  UTCBAR [UR5], URZ ;  /* 0x000000ff050073e9 */ /* 0x0003e600080000ff */
[----:B------:R-:W-:Y:S01]  /*3950*/  LOP3.LUT R11, R11, UR6, RZ, 0x3c, !PT ;  /* 0x000000060b0b7c12 */ /* 0x000fe2000f8e3cff */
[----:B------:R-:W-:Y:S07]  /*3960*/  @P1 BRA `(.L_x_67) ;  /* 0xfffffff800881947 */ /* 0x000fee000383ffff */
[----:B------:R-:W2:Y:S01]  /*3970*/  S2UR UR8, SR_CgaCtaId ;  /* 0x00000000000879c3 */ /* 0x000ea20000008800 */
[----:B------:R-:W-:Y:S01]  /*3980*/  ELECT P0, URZ, PT ;  /* 0x0000000000ff782f */ /* 0x000fe20003800000 */
[----:B------:R-:W-:Y:S01]  /*3990*/  IMAD.MOV.U32 R0, RZ, RZ, 0x1 ;  /* 0x00000001ff007424 */ /* 0x000fe200078e00ff */
[----:B------:R-:W-:Y:S01]  /*39a0*/  UIADD3 UR26, UPT, UPT, UR26, 0xc0, URZ ;  /* 0x000000c01a1a7890 */ /* 0x000fe2000fffe0ff */
[----:B------:R-:W-:Y:S01]  /*39b0*/  SHF.L.U32 R3, R11, 0x1f, RZ ;  /* 0x0000001f0b037819 */ /* 0x000fe200000006ff */
[----:B------:R-:W-:-:S03]  /*39c0*/  UMOV UR4, 0x40 ;  /* 0x0000004000047882 */ /* 0x000fc60000000000 */
[----:B------:R-:W-:Y:S01]  /*39d0*/  UVIRTCOUNT.DEALLOC.SMPOOL 0x80 ;  /* 0x000000800000784c */ /* 0x000fe20000000000 */
[----:B--2---:R-:W-:Y:S02]  /*39e0*/  ULEA UR8, UR8, UR4, 0x18 ;  /* 0x0000000408087291 */ /* 0x004fe4000f8ec0ff */
[----:B------:R-:W-:-:S07]  /*39f0*/  ULEA UR4, UR30, UR26, 0x3 ;  /* 0x0000001a1e047291 */ /* 0x000fce000f8e18ff */
[----:B------:R2:W-:Y:S02]  /*3a00*/  @P0 STS.U8 [UR8+0x1c], R0 ;  /* 0x00001c00ff000988 */ /* 0x0005e40008000008 */
[----:B------:R-:W4:Y:S02]  /*3a10*/  SYNCS.PHASECHK.TRANS64.TRYWAIT P0, [UR4], R3 ;  /* 0x00000003ff0075a7 */ /* 0x000f240008001104 */
[----:B--2-4-:R-:W-:Y:S05]  /*3a20*/  @!P0 BRA `(.L_x_68) ;  /* 0x0000004400208947 */ /* 0x014fea0003800000 */
.L_x_135:
[----:B------:R-:W-:-:S04]  /*3a30*/  UIADD3 UR4, UPT, UPT, UR30, 0x1, URZ ;  /* 0x000000011e047890 */ /* 0x000fc8000fffe0ff */
[----:B------:R-:W-:-:S04]  /*3a40*/  UISETP.NE.AND UP0, UPT, UR4, 0x4, UPT ;  /* 0x000000040400788c */ /* 0x000fc8000bf05270 */
[----:B------:R-:W-:Y:S02]  /*3a50*/  USEL UR6, URZ, 0x1, UP0 ;  /* 0x00000001ff067887 */ /* 0x000fe40008000000 */
[----:B------:R-:W-:-:S04]  /*3a60*/  USEL UR4, UR4, URZ, UP0 ;  /* 0x000000ff04047287 */ /* 0x000fc80008000000 */
[----:B-1----:R-:W-:Y:S01]  /*3a70*/  ULEA UR5, UR4, UR26, 0x3 ;  /* 0x0000001a04057291 */ /* 0x002fe2000f8e18ff */
[----:B------:R-:W-:-:S04]  /*3a80*/  LOP3.LUT R2, R11, UR6, RZ, 0x3c, !PT ;  /* 0x000000060b027c12 */ /* 0x000fc8000f8e3cff */
[----:B--2---:R-:W-:-:S04]  /*3a90*/  SHF.L.U32 R3, R2, 0x1f, RZ ;  /* 0x0000001f02037819 */ /* 0x004fc800000006ff */
[----:B------:R-:W1:Y:S02]  /*3aa0*/  SYNCS.PHASECHK.TRANS64.TRYWAIT P0, [UR5], R3 ;  /* 0x00000003ff0075a7 */ /* 0x000e640008001105 */
[----:B-1----:R-:W-:Y:S05]  /*3ab0*/  @!P0 BRA `(.L_x_69) ;  /* 0x0000004400148947 */ /* 0x002fea0003800000 */
.L_x_137:
        /* <DEDUP_REMOVED lines=9> */
.L_x_139:
[----:B------:R-:W-:-:S04]  /*3b50*/  UIADD3 UR4, UPT, UPT, UR4, 0x1, URZ ;  /* 0x0000000104047890 */ /* 0x000fc8000fffe0ff */
[----:B------:R-:W-:-:S04]  /*3b60*/  UISETP.NE.AND UP0, UPT, UR4, 0x4, UPT ;  /* 0x000000040400788c */ /* 0x000fc8000bf05270 */
[----:B------:R-:W-:Y:S02]  /*3b70*/  USEL UR5, URZ, 0x1, UP0 ;  /* 0x00000001ff057887 */ /* 0x000fe40008000000 */
[----:B------:R-:W-:-:S04]  /*3b80*/  USEL UR4, UR4, URZ, UP0 ;  /* 0x000000ff04047287 */ /* 0x000fc80008000000 */
[----:B------:R-:W-:Y:S01]  /*3b90*/  ULEA UR4, UR4, UR26, 0x3 ;  /* 0x0000001a04047291 */ /* 0x000fe2000f8e18ff */
[----:B-1----:R-:W-:-:S04]  /*3ba0*/  LOP3.LUT R3, R2, UR5, RZ, 0x3c, !PT ;  /* 0x0000000502037c12 */ /* 0x002fc8000f8e3cff */
[----:B------:R-:W-:-:S04]  /*3bb0*/  SHF.L.U32 R3, R3, 0x1f, RZ ;  /* 0x0000001f03037819 */ /* 0x000fc800000006ff */
[----:B------:R-:W1:Y:S02]  /*3bc0*/  SYNCS.PHASECHK.TRANS64.TRYWAIT P0, [UR4], R3 ;  /* 0x00000003ff0075a7 */ /* 0x000e640008001104 */
[----:B-1----:R-:W-:Y:S05]  /*3bd0*/  @!P0 BRA `(.L_x_71) ;  /* 0x0000004000fc8947 */ /* 0x002fea0003800000 */
.L_x_141:
[----:B------:R-:W-:Y:S01]  /*3be0*/  NOP ;  /* 0x0000000000007918 */ /* 0x000fe20000000000 */
[----:B-1----:R-:W1:Y:S01]  /*3bf0*/  LDS R0, [UR8+0x14] ;  /* 0x00001408ff007984 */ /* 0x002e620008000800 */
[----:B------:R-:W-:Y:S01]  /*3c00*/  ULOP3.LUT UR4, UR42, 0xffff, URZ, 0xc0, !UPT ;  /* 0x0000ffff2a047892 */ /* 0x000fe2000f8ec0ff */
[----:B------:R-:W-:Y:S01]  /*3c10*/  UMOV UR5, 0xffff ;  /* 0x0000ffff00057882 */ /* 0x000fe20000000000 */
[----:B------:R-:W-:Y:S02]  /*3c20*/  UMOV UR6, 0x1 ;  /* 0x0000000100067882 */ /* 0x000fe40000000000 */
[----:B------:R-:W-:-:S04]  /*3c30*/  USHF.R.U32.HI UR4, URZ, 0x5, UR4 ;  /* 0x00000005ff047899 */ /* 0x000fc80008011604 */
[----:B------:R-:W-:Y:S02]  /*3c40*/  USHF.L.U32 UR5, UR5, UR4, URZ ;  /* 0x0000000405057299 */ /* 0x000fe400080006ff */
[----:B------:R-:W-:-:S04]  /*3c50*/  USHF.L.U32 UR4, UR6, UR4, URZ ;  /* 0x0000000406047299 */ /* 0x000fc800080006ff */
[----:B-1----:R-:W-:-:S04]  /*3c60*/  LOP3.LUT R0, R0, UR5, RZ, 0xc0, !PT ;  /* 0x0000000500007c12 */ /* 0x002fc8000f8ec0ff */
[----:B------:R-:W-:-:S13]  /*3c70*/  ISETP.NE.AND P0, PT, R0, UR5, PT ;  /* 0x0000000500007c0c */ /* 0x000fda000bf05270 */
[----:B------:R-:W-:Y:S05]  /*3c80*/  @P0 BRA `(.L_x_72) ;  /* 0x0000000000580947 */ /* 0x000fea0003800000 */
[----:B------:R-:W1:Y:S02]  /*3c90*/  LDS R0, [UR8+0x18] ;  /* 0x00001808ff007984 */ /* 0x000e640008000800 */
[----:B-1----:R-:W-:-:S04]  /*3ca0*/  LOP3.LUT R0, R0, UR4, RZ, 0xc0, !PT ;  /* 0x0000000400007c12 */ /* 0x002fc8000f8ec0ff */
[----:B------:R-:W-:-:S13]  /*3cb0*/  ISETP.NE.AND P0, PT, R0, UR4, PT ;  /* 0x0000000400007c0c */ /* 0x000fda000bf05270 */
[----:B------:R-:W-:Y:S05]  /*3cc0*/  @P0 BRA `(.L_x_73) ;  /* 0x00000000003c0947 */ /* 0x000fea0003800000 */
[----:B------:R-:W1:Y:S01]  /*3cd0*/  S2R R2, SR_LANEID ;  /* 0x0000000000027919 */ /* 0x000e620000000000 */
[----:B------:R-:W-:Y:S01]  /*3ce0*/  ULOP3.LUT UR5, URZ, UR5, URZ, 0x33, !UPT ;  /* 0x00000005ff057292 */ /* 0x000fe2000f8e33ff */
[----:B------:R-:W-:Y:S01]  /*3cf0*/  LOP3.LUT R4, RZ, UR4, RZ, 0x33, !PT ;  /* 0x00000004ff047c12 */ /* 0x000fe2000f8e33ff */
[----:B------:R-:W-:Y:S02]  /*3d00*/  VOTEU.ANY UR4, UPT, PT ;  /* 0x0000000000047886 */ /* 0x000fe400038e0100 */
[----:B------:R-:W-:Y:S01]  /*3d10*/  UFLO.U32 UR4, UR4 ;  /* 0x00000004000472bd */ /* 0x000fe200080e0000 */
[----:B------:R-:W2:Y:S01]  /*3d20*/  REDUX UR6, R4 ;  /* 0x00000000040673c4 */ /* 0x000ea20000000000 */
[----:B------:R-:W-:-:S06]  /*3d30*/  IMAD.U32 R0, RZ, RZ, UR5 ;  /* 0x00000005ff007e24 */ /* 0x000fcc000f8e00ff */
[----:B------:R4:W-:Y:S01]  /*3d40*/  UTCATOMSWS.AND URZ, UR5 ;  /* 0x0000000500ff79e3 */ /* 0x0009e20008000000 */
[----:B------:R-:W3:Y:S01]  /*3d50*/  REDUX UR7, R0 ;  /* 0x00000000000773c4 */ /* 0x000ee20000000000 */
[----:B-1----:R-:W-:Y:S01]  /*3d60*/  ISETP.EQ.U32.AND P0, PT, R2, UR4, PT ;  /* 0x0000000402007c0c */ /* 0x002fe2000bf02070 */
[----:B--2---:R-:W-:Y:S01]  /*3d70*/  IMAD.U32 R2, RZ, RZ, UR6 ;  /* 0x00000006ff027e24 */ /* 0x004fe2000f8e00ff */
[----:B---3--:R-:W-:-:S11]  /*3d80*/  MOV R3, UR7 ;  /* 0x0000000700037c02 */ /* 0x008fd60008000f00 */
[----:B------:R4:W-:Y:S04]  /*3d90*/  @P0 ATOMS.AND RZ, [UR8+0x14], R3 ;  /* 0x00001403ffff098c */ /* 0x0009e8000a800008 */
[----:B------:R4:W-:Y:S01]  /*3da0*/  @P0 ATOMS.AND RZ, [UR8+0x18], R2 ;  /* 0x00001802ffff098c */ /* 0x0009e2000a800008 */
[----:B------:R-:W-:Y:S05]  /*3db0*/  BRA `(.L_x_74) ;  /* 0x0000000000147947 */ /* 0x000fea0003800000 */
.L_x_73:
[----:B------:R-:W-:Y:S02]  /*3dc0*/  MOV R2, 0x3de0 ;  /* 0x00003de000027802 */ /* 0x000fe40000000f00 */
[----:B---3-5:R-:W-:Y:S05]  /*3dd0*/  CALL.REL.NOINC `($__internal_0_$__cuda_sm10x_tcgen05_guardrail_trap_col_being_dealloced_not_returned_by_alloc) ;  /* 0x0000004400587944 */ /* 0x028fea0003c00000 */
[----:B------:R-:W-:Y:S05]  /*3de0*/  BRA `(.L_x_74) ;  /* 0x0000000000087947 */ /* 0x000fea0003800000 */
.L_x_72:
[----:B------:R-:W-:Y:S02]  /*3df0*/  MOV R2, 0x3e10 ;  /* 0x00003e1000027802 */ /* 0x000fe40000000f00 */
[----:B---3-5:R-:W-:Y:S05]  /*3e00*/  CALL.REL.NOINC `($__internal_2_$__cuda_sm10x_tcgen05_guardrail_trap_unallocated_columns_being_dealloced) ;  /* 0x0000004400647944 */ /* 0x028fea0003c00000 */
.L_x_74:
[----:B------:R-:W-:Y:S01]  /*3e10*/  NOP ;  /* 0x0000000000007918 */ /* 0x000fe20000000000 */
[----:B----4-:R-:W-:Y:S05]  /*3e20*/  EXIT ;  /* 0x000000000000794d */ /* 0x010fea0003800000 */
.L_x_56:
[----:B------:R-:W-:-:S09]  /*3e30*/  UISETP.NE.OR UP0, UPT, UR18, 0x3, !UP3 ;  /* 0x000000031200788c */ /* 0x000fd2000df05670 */
[----:B------:R-:W-:Y:S05]  /*3e40*/  BRA.U UP0, `(.L_x_75) ;  /* 0x0000000d00ac7547 */ /* 0x000fea000b800000 */
[----:B------:R-:W2:Y:S01]  /*3e50*/  LDCU.64 UR4, c[0x0][0x888] ;  /* 0x00011100ff0477ac */ /* 0x000ea20008000a00 */
[----:B------:R-:W3:Y:S01]  /*3e60*/  S2UR UR10, SR_CgaCtaId ;  /* 0x00000000000a79c3 */ /* 0x000ee20000008800 */
[----:B------:R-:W-:Y:S02]  /*3e70*/  HFMA2 R9, -RZ, RZ, 0, 0 ;  /* 0x00000000ff097431 */ /* 0x000fe400000001ff */
[----:B------:R-:W-:Y:S01]  /*3e80*/  IMAD.MOV.U32 R11, RZ, RZ, 0x1 ;  /* 0x00000001ff0b7424 */ /* 0x000fe200078e00ff */
[----:B------:R-:W4:Y:S01]  /*3e90*/  LDCU UR31, c[0x0][0x370] ;  /* 0x00006e00ff1f77ac */ /* 0x000f220008000800 */
[----:B------:R-:W-:Y:S01]  /*3ea0*/  IMAD.MOV.U32 R10, RZ, RZ, RZ ;  /* 0x000000ffff0a7224 */ /* 0x000fe200078e00ff */
[----:B------:R-:W-:Y:S01]  /*3eb0*/  MOV R3, 0x1000 ;  /* 0x0000100000037802 */ /* 0x000fe20000000f00 */
[----:B------:R-:W4:Y:S01]  /*3ec0*/  LDCU.128 UR32, c[0x0][0xb10] ;  /* 0x00016200ff2077ac */ /* 0x000f220008000c00 */
[----:B------:R-:W1:Y:S01]  /*3ed0*/  LDC.64 R12, c[0x0][0x348] ;  /* 0x0000d200ff0c7b82 */ /* 0x000e620000000a00 */
[----:B------:R-:W3:Y:S01]  /*3ee0*/  LDCU UR27, c[0x0][0x374] ;  /* 0x00006e80ff1b77ac */ /* 0x000ee20008000800 */
[----:B------:R-:W3:Y:S01]  /*3ef0*/  LDCU.64 UR28, c[0x0][0x890] ;  /* 0x00011200ff1c77ac */ /* 0x000ee20008000a00 */
[----:B------:R-:W3:Y:S01]  /*3f00*/  LDCU UR15, c[0x0][0xb0c] ;  /* 0x00016180ff0f77ac */ /* 0x000ee20008000800 */
[----:B--2---:R-:W-:Y:S01]  /*3f10*/  UISETP.NE.U32.AND UP0, UPT, UR4, URZ, UPT ;  /* 0x000000ff0400728c */ /* 0x004fe2000bf05070 */
[----:B------:R-:W2:Y:S01]  /*3f20*/  LDCU UR43, c[0x0][0xb20] ;  /* 0x00016400ff2b77ac */ /* 0x000ea20008000800 */
[----:B------:R-:W2:Y:S01]  /*3f30*/  LDCU UR4, c[0x0][0xb30] ;  /* 0x00016600ff0477ac */ /* 0x000ea20008000800 */
[----:B------:R-:W-:Y:S01]  /*3f40*/  UMOV UR21, 0x400 ;  /* 0x0000040000157882 */ /* 0x000fe20000000000 */
[----:B----4-:R-:W-:-:S02]  /*3f50*/  UIMAD.WIDE.U32 UR6, UR31, UR32, URZ ;  /* 0x000000201f0672a5 */ /* 0x010fc4000f8e00ff */
[----:B---3--:R-:W-:Y:S02]  /*3f60*/  UIMAD.WIDE.U32 UR8, UR27, UR35, URZ ;  /* 0x000000231b0872a5 */ /* 0x008fe4000f8e00ff */
[----:B------:R-:W-:Y:S02]  /*3f70*/  ULEA UR21, UR10, UR21, 0x18 ;  /* 0x000000150a157291 */ /* 0x000fe4000f8ec0ff */
[----:B------:R-:W-:Y:S02]  /*3f80*/  USEL UR37, URZ, 0x1, UP6 ;  /* 0x00000001ff257887 */ /* 0x000fe4000b000000 */
[----:B------:R-:W-:Y:S02]  /*3f90*/  UISETP.NE.U32.AND UP6, UPT, UR28, URZ, UPT ;  /* 0x000000ff1c00728c */ /* 0x000fe4000bfc5070 */
[----:B------:R-:W-:Y:S02]  /*3fa0*/  UIADD3 UR38, UPT, UPT, UR21, 0x58, URZ ;  /* 0x0000005815267890 */ /* 0x000fe4000fffe0ff */
[----:B------:R-:W-:-:S02]  /*3fb0*/  UIADD3 UR17, UPT, UPT, UR21, 0x50, URZ ;  /* 0x0000005015117890 */ /* 0x000fc4000fffe0ff */
[----:B------:R-:W-:Y:S02]  /*3fc0*/  UISETP.NE.AND.EX UP5, UPT, UR5, URZ, UPT, UP0 ;  /* 0x000000ff0500728c */ /* 0x000fe4000bfa5300 */
[----:B------:R-:W-:Y:S01]  /*3fd0*/  UISETP.NE.AND UP0, UPT, UR42, 0x1, UPT ;  /* 0x000000012a00788c */ /* 0x000fe2000bf05270 */
[----:B------:R-:W-:Y:S01]  /*3fe0*/  UMOV UR41, UR7 ;  /* 0x0000000700297c82 */ /* 0x000fe20008000000 */
[----:B------:R-:W-:Y:S01]  /*3ff0*/  UMOV UR40, UR9 ;  /* 0x0000000900287c82 */ /* 0x000fe20008000000 */
[----:B------:R-:W-:Y:S02]  /*4000*/  UISETP.NE.AND UP0, UPT, UR15, 0x1, UPT ;  /* 0x000000010f00788c */ /* 0x000fe4000bf05270 */
[----:B------:R-:W-:Y:S02]  /*4010*/  UPLOP3.LUT UP4, UPT, UPT, UPT, UPT, 0x40, 0x4 ;  /* 0x000000000004789c */ /* 0x000fe40003f8e870 */
[----:B------:R-:W-:Y:S01]  /*4020*/  UISETP.GE.AND UP2, UPT, UR42, 0x1, UPT ;  /* 0x000000012a00788c */ /* 0x000fe2000bf46270 */
[----:B------:R-:W3:Y:S01]  /*4030*/  LDCU.64 UR22, c[0x0][0xb28] ;  /* 0x00016500ff1677ac */ /* 0x000ee20008000a00 */
[----:B------:R-:W-:-:S02]  /*4040*/  UISETP.NE.AND.EX UP6, UPT, UR29, URZ, UPT, UP6 ;  /* 0x000000ff1d00728c */ /* 0x000fc4000bfc5360 */
[----:B------:R-:W-:Y:S02]  /*4050*/  UPRMT UR38, UR10, 0x654, UR38 ;  /* 0x000006540a267896 */ /* 0x000fe40008000026 */
[----:B------:R-:W-:Y:S02]  /*4060*/  UPRMT UR39, UR10, 0x654, UR17 ;  /* 0x000006540a277896 */ /* 0x000fe40008000011 */
[----:B------:R-:W-:Y:S02]  /*4070*/  USHF.R.U32.HI UR41, URZ, UR33, UR41 ;  /* 0x00000021ff297299 */ /* 0x000fe40008011629 */
[----:B--2---:R-:W-:Y:S02]  /*4080*/  USHF.R.U32.HI UR40, URZ, UR43, UR40 ;  /* 0x0000002bff287299 */ /* 0x004fe40008011628 */
[----:B------:R-:W-:Y:S02]  /*4090*/  UISETP.NE.AND UP0, UPT, UR34, 0x1, UPT ;  /* 0x000000012200788c */ /* 0x000fe4000bf05270 */
[----:B-1----:R-:W-:-:S11]  /*40a0*/  UISETP.NE.AND UP3, UPT, UR4, 0x1, UPT ;  /* 0x000000010400788c */ /* 0x002fd6000bf65270 */
.L_x_84:
[C---:B------:R-:W-:Y:S02]  /*40b0*/  LEA R8, R10.reuse, UR21, 0x3 ;  /* 0x000000150a087c11 */ /* 0x040fe4000f8e18ff */
[----:B------:R-:W-:Y:S02]  /*40c0*/  SHF.L.U32 R5, R9, 0x1f, RZ ;  /* 0x0000001f09057819 */ /* 0x000fe400000006ff */
[----:B------:R-:W-:Y:S02]  /*40d0*/  LEA R6, R10, UR21, 0x4 ;  /* 0x000000150a067c11 */ /* 0x000fe4000f8e20ff */
[----:B-1----:R-:W1:Y:S02]  /*40e0*/  SYNCS.PHASECHK.TRANS64.TRYWAIT P0, [R8+URZ+0x80], R5 ;  /* 0x00008005080075a7 */ /* 0x002e6400080011ff */
[----:B-1----:R-:W-:Y:S05]  /*40f0*/  @!P0 BRA `(.L_x_76) ;  /* 0x0000003c00cc8947 */ /* 0x002fea0003800000 */
.L_x_142:
[----:B-1----:R-:W1:Y:S01]  /*4100*/  LDS.128 R4, [R6+0x110] ;  /* 0x0001100006047984 */ /* 0x002e620000000c00 */
[----:B------:R-:W-:Y:S01]  /*4110*/  UISETP.GE.AND UP0, UPT, UR42, 0x1, UPT ;  /* 0x000000012a00788c */ /* 0x000fe2000bf06270 */
[----:B------:R-:W-:Y:S01]  /*4120*/  @!PT LDS RZ, [RZ] ;  /* 0x00000000fffff984 */ /* 0x000fe20000000800 */
[----:B------:R-:W-:Y:S01]  /*4130*/  @!PT LDS RZ, [RZ] ;  /* 0x00000000fffff984 */ /* 0x000fe20000000800 */
[----:B------:R-:W-:Y:S01]  /*4140*/  @!PT LDS RZ, [RZ] ;  /* 0x00000000fffff984 */ /* 0x000fe20000000800 */
[----:B------:R-:W-:Y:S01]  /*4150*/  @!PT LDS RZ, [RZ] ;  /* 0x00000000fffff984 */ /* 0x000fe20000000800 */
[----:B------:R2:W-:Y:S06]  /*4160*/  MEMBAR.ALL.CTA ;  /* 0x0000000000007992 */ /* 0x0005ec0000008000 */
[----:B--2---:R-:W2:Y:S01]  /*4170*/  FENCE.VIEW.ASYNC.S ;  /* 0x00000000000073c6 */ /* 0x004ea20000000000 */
[----:B-1----:R-:W-:Y:S11]  /*4180*/  LOP3.LUT P0, RZ, R6, 0x1, RZ, 0xc0, !PT ;  /* 0x0000000106ff7812 */ /* 0x002ff6000780c0ff */
[----:B------:R-:W-:Y:S02]  /*4190*/  @!UPT UIADD3 URZ, UPT, UPT, URZ, URZ, URZ ;  /* 0x000000fffffff290 */ /* 0x000fe4000fffe0ff */
[----:B--2---:R-:W-:Y:S01]  /*41a0*/  VOTEU.ANY UP2, P0 ;  /* 0x0000000000ff7886 */ /* 0x004fe20000040100 */
[----:B------:R-:W-:Y:S11]  /*41b0*/  PLOP3.LUT P0, PT, PT, PT, UP2, 0x80, 0x8 ;  /* 0x000000000008781c */ /* 0x000ff60003f0f028 */
[----:B------:R-:W-:Y:S02]  /*41c0*/  @!UPT UIADD3 URZ, UPT, UPT, URZ, URZ, URZ ;  /* 0x000000fffffff290 */ /* 0x000fe4000fffe0ff */
[----:B------:R-:W-:Y:S02]  /*41d0*/  @P0 SHF.R.U32.HI R0, RZ, 0x10, R5 ;  /* 0x00000010ff000819 */ /* 0x000fe40000011605 */
[----:B------:R-:W-:Y:S02]  /*41e0*/  @P0 MOV R2, R4 ;  /* 0x0000000400020202 */ /* 0x000fe40000000f00 */
[----:B------:R-:W-:Y:S01]  /*41f0*/  @P0 R2UR UR4, R0 ;  /* 0x00000000000402ca */ /* 0x000fe200000e0000 */
[----:B------:R-:W-:Y:S01]  /*4200*/  VIADD R0, R8, 0x90 ;  /* 0x0000009008007836 */ /* 0x000fe20000000000 */
[----:B------:R-:W-:Y:S02]  /*4210*/  @P0 LOP3.LUT R4, R5, 0xffff, RZ, 0xc0, !PT ;  /* 0x0000ffff05040812 */ /* 0x000fe400078ec0ff */
[----:B------:R-:W-:Y:S02]  /*4220*/  @P0 R2UR UR6, R2 ;  /* 0x00000000020602ca */ /* 0x000fe400000e0000 */
[----:B------:R-:W-:Y:S02]  /*4230*/  PRMT R0, RZ, 0x654, R0 ;  /* 0x00000654ff007816 */ /* 0x000fe40000000000 */
[----:B------:R-:W-:Y:S02]  /*4240*/  @P0 R2UR UR5, R4 ;  /* 0x00000000040502ca */ /* 0x000fe400000e0000 */
[----:B------:R1:W-:Y:S03]  /*4250*/  SYNCS.ARRIVE.TRANS64.RED.A1T0 RZ, [R0+URZ], RZ ;  /* 0x000000ff00ff79a7 */ /* 0x0003e600081004ff */
[----:B------:R-:W-:Y:S04]  /*4260*/  @UP2 UMOV UR26, UR4 ;  /* 0x00000004001a2c82 */ /* 0x000fe80008000000 */
[----:B------:R-:W-:Y:S04]  /*4270*/  @UP2 UMOV UR14, UR6 ;  /* 0x00000006000e2c82 */ /* 0x000fe80008000000 */
[----:B------:R-:W-:Y:S01]  /*4280*/  @UP2 UMOV UR13, UR5 ;  /* 0x00000005000d2c82 */ /* 0x000fe20008000000 */
[----:B------:R-:W-:Y:S05]  /*4290*/  BRA.U !UP0, `(.L_x_77) ;  /* 0x0000000108c07547 */ /* 0x000fea000b800000 */
[----:B------:R-:W-:Y:S02]  /*42a0*/  UIMAD.WIDE.U32 UR8, UR13, UR35, URZ ;  /* 0x000000230d0872a5 */ /* 0x000fe4000f8e00ff */
[----:B------:R-:W-:Y:S02]  /*42b0*/  UP2UR UR12, UPR, URZ, 0x4 ;  /* 0x00000004ff0c7883 */ /* 0x000fe40008000000 */
[----:B------:R-:W-:Y:S02]  /*42c0*/  UISETP.NE.AND UP2, UPT, UR34, 0x1, UPT ;  /* 0x000000012200788c */ /* 0x000fe4000bf45270 */
[----:B------:R-:W-:Y:S02]  /*42d0*/  UIMAD.WIDE.U32 UR10, UR14, UR32, URZ ;  /* 0x000000200e0a72a5 */ /* 0x000fe4000f8e00ff */
[----:B------:R-:W-:Y:S02]  /*42e0*/  USEL UR4, UR27, UR40, !UP2 ;  /* 0x000000281b047287 */ /* 0x000fe4000d000000 */
[----:B------:R-:W-:Y:S02]  /*42f0*/  UISETP.NE.AND UP0, UPT, UR15, 0x1, UPT ;  /* 0x000000010f00788c */ /* 0x000fe4000bf05270 */
[----:B------:R-:W-:Y:S02]  /*4300*/  UP2UR UR16, UPR, URZ, 0x2 ;  /* 0x00000002ff107883 */ /* 0x000fe40008000000 */
[----:B------:R-:W-:Y:S02]  /*4310*/  UISETP.NE.AND UP1, UPT, UR42, 0x1, UPT ;  /* 0x000000012a00788c */ /* 0x000fe4000bf25270 */
[----:B---3--:R-:W-:Y:S02]  /*4320*/  UIMAD.WIDE.U32 UR18, UR4, UR22, URZ ;  /* 0x00000016041272a5 */ /* 0x008fe4000f8e00ff */
[----:B------:R-:W-:Y:S01]  /*4330*/  USEL UR7, UR31, UR41, !UP0 ;  /* 0x000000291f077287 */ /* 0x000fe2000c000000 */
[----:B------:R-:W-:Y:S02]  /*4340*/  UMOV UR5, UR9 ;  /* 0x0000000900057c82 */ /* 0x000fe40008000000 */
[----:B------:R-:W-:Y:S02]  /*4350*/  USHF.R.U32.HI UR6, URZ, UR43, UR5 ;  /* 0x0000002bff067299 */ /* 0x000fe40008011605 */
[----:B------:R-:W-:Y:S02]  /*4360*/  UIMAD.WIDE.U32 UR24, UR7, UR22, URZ ;  /* 0x00000016071872a5 */ /* 0x000fe4000f8e00ff */
[----:B------:R-:W-:Y:S02]  /*4370*/  USEL UR6, UR13, UR6, !UP2 ;  /* 0x000000060d067287 */ /* 0x000fe4000d000000 */
[----:B------:R-:W-:Y:S01]  /*4380*/  UISETP.NE.AND UP2, UPT, UR12, URZ, UPT ;  /* 0x000000ff0c00728c */ /* 0x000fe2000bf45270 */
[----:B------:R-:W-:Y:S01]  /*4390*/  UMOV UR5, UR11 ;  /* 0x0000000b00057c82 */ /* 0x000fe20008000000 */
[----:B------:R-:W-:Y:S02]  /*43a0*/  UIMAD.WIDE.U32 UR10, UR6, UR22, URZ ;  /* 0x00000016060a72a5 */ /* 0x000fe4000f8e00ff */
[----:B------:R-:W-:Y:S03]  /*43b0*/  USHF.R.U32.HI UR8, URZ, UR33, UR5 ;  /* 0x00000021ff087299 */ /* 0x000fe60008011605 */
[----:B------:R-:W-:Y:S02]  /*43c0*/  UMOV UR5, UR19 ;  /* 0x0000001300057c82 */ /* 0x000fe40008000000 */
[----:B------:R-:W-:Y:S03]  /*43d0*/  @UP1 USHF.R.U32.HI UR4, URZ, UR23, UR5 ;  /* 0x00000017ff041299 */ /* 0x000fe60008011605 */
[----:B------:R-:W-:Y:S01]  /*43e0*/  UMOV UR5, UR25 ;  /* 0x0000001900057c82 */ /* 0x000fe20008000000 */
[----:B------:R-:W-:Y:S02]  /*43f0*/  UIMAD UR4, UR42, UR4, URZ ;  /* 0x000000042a0472a4 */ /* 0x000fe4000f8e02ff */
[----:B------:R-:W-:Y:S02]  /*4400*/  @UP1 USHF.R.U32.HI UR7, URZ, UR23, UR5 ;  /* 0x00000017ff071299 */ /* 0x000fe40008011605 */
[----:B------:R-:W-:Y:S02]  /*4410*/  USEL UR5, UR14, UR8, !UP0 ;  /* 0x000000080e057287 */ /* 0x000fe4000c000000 */
[----:B------:R-:W-:Y:S02]  /*4420*/  UIMAD UR8, UR42, UR7, URZ ;  /* 0x000000072a0872a4 */ /* 0x000fe4000f8e02ff */
[----:B------:R-:W-:Y:S03]  /*4430*/  UISETP.GE.AND UP0, UPT, UR6, UR4, UPT ;  /* 0x000000040600728c */ /* 0x000fe6000bf06270 */
[----:B------:R-:W-:Y:S01]  /*4440*/  UMOV UR4, UR11 ;  /* 0x0000000b00047c82 */ /* 0x000fe20008000000 */
[----:B------:R-:W-:Y:S02]  /*4450*/  UISETP.GE.OR UP0, UPT, UR5, UR8, UP0 ;  /* 0x000000080500728c */ /* 0x000fe40008706670 */
[----:B------:R-:W-:Y:S02]  /*4460*/  USHF.R.U32.HI UR4, URZ, UR23, UR4 ;  /* 0x00000017ff047299 */ /* 0x000fe40008011604 */
[----:B------:R-:W-:Y:S02]  /*4470*/  UIMAD.WIDE.U32 UR8, UR5, UR22, URZ ;  /* 0x00000016050872a5 */ /* 0x000fe4000f8e00ff */
[----:B------:R-:W-:Y:S04]  /*4480*/  USEL UR10, UR6, UR4, !UP1 ;  /* 0x00000004060a7287 */ /* 0x000fe8000c800000 */
[----:B------:R-:W-:Y:S01]  /*4490*/  UIADD3 UR11, UPT, UPT, -UR10, URZ, URZ ;  /* 0x000000ff0a0b7290 */ /* 0x000fe2000fffe1ff */
[----:B------:R-:W-:Y:S02]  /*44a0*/  @!UP0 UMOV UR4, UR9 ;  /* 0x0000000900048c82 */ /* 0x000fe40008000000 */
[----:B------:R-:W-:Y:S02]  /*44b0*/  @!UP0 USHF.R.U32.HI UR4, URZ, UR23, UR4 ;  /* 0x00000017ff048299 */ /* 0x000fe40008011604 */
[----:B------:R-:W-:Y:S02]  /*44c0*/  UIMAD UR8, UR42, UR11, UR6 ;  /* 0x0000000b2a0872a4 */ /* 0x000fe4000f8e0206 */
[----:B------:R-:W-:Y:S02]  /*44d0*/  @!UP0 USEL UR4, UR5, UR4, !UP1 ;  /* 0x0000000405048287 */ /* 0x000fe4000c800000 */
[----:B------:R-:W-:Y:S02]  /*44e0*/  UISETP.NE.AND UP1, UPT, UR16, URZ, UPT ;  /* 0x000000ff1000728c */ /* 0x000fe4000bf25270 */
[----:B------:R-:W-:Y:S02]  /*44f0*/  @!UP0 UIMAD UR8, UR7, UR8, UR4 ;  /* 0x00000008070882a4 */ /* 0x000fe4000f8e0204 */
[----:B------:R-:W-:Y:S02]  /*4500*/  @!UP0 UIADD3 UR9, UPT, UPT, UR10, -UR4, URZ ;  /* 0x800000040a098290 */ /* 0x000fe4000fffe0ff */
[----:B------:R-:W-:Y:S02]  /*4510*/  UIADD3 UR4, UPT, UPT, -UR5, URZ, URZ ;  /* 0x000000ff05047290 */ /* 0x000fe4000fffe1ff */
[----:B------:R-:W-:Y:S02]  /*4520*/  UIADD3 UR7, UPT, UPT, -UR6, URZ, URZ ;  /* 0x000000ff06077290 */ /* 0x000fe4000fffe1ff */
[----:B------:R-:W-:Y:S02]  /*4530*/  @!UP0 UIMAD UR6, UR9, UR42, UR5 ;  /* 0x0000002a090682a4 */ /* 0x000fe4000f8e0205 */
[----:B------:R-:W-:Y:S02]  /*4540*/  UIMAD UR14, UR15, UR4, UR14 ;  /* 0x000000040f0e72a4 */ /* 0x000fe4000f8e020e */
[----:B------:R-:W-:Y:S01]  /*4550*/  UIMAD UR13, UR34, UR7, UR13 ;  /* 0x00000007220d72a4 */ /* 0x000fe2000f8e020d */
[----:B------:R-:W-:Y:S02]  /*4560*/  @!UP0 UMOV UR5, UR8 ;  /* 0x0000000800058c82 */ /* 0x000fe40008000000 */
[----:B------:R-:W-:Y:S02]  /*4570*/  UIMAD UR14, UR5, UR15, UR14 ;  /* 0x0000000f050e72a4 */ /* 0x000fe4000f8e020e */
[----:B------:R-:W-:Y:S11]  /*4580*/  UIMAD UR13, UR6, UR34, UR13 ;  /* 0x00000022060d72a4 */ /* 0x000ff6000f8e020d */
[----:B------:R-:W-:Y:S01]  /*4590*/  @!UPT UIADD3 URZ, UPT, UPT, URZ, URZ, URZ ;  /* 0x000000fffffff290 */ /* 0x000fe2000fffe0ff */
.L_x_77:
[----:B------:R-:W2:Y:S01]  /*45a0*/  @!UP3 LDCU.128 UR8, c[0x0][0xb10] ;  /* 0x00016200ff08b7ac */ /* 0x000ea20008000c00 */
[----:B------:R-:W-:Y:S02]  /*45b0*/  ISETP.NE.U32.AND P0, PT, RZ, UR28, PT ;  /* 0x0000001cff007c0c */ /* 0x000fe4000bf05070 */
[----:B------:R-:W-:Y:S02]  /*45c0*/  SHF.L.U32 R4, R11, 0x1f, RZ ;  /* 0x0000001f0b047819 */ /* 0x000fe400000006ff */
[----:B------:R-:W-:Y:S01]  /*45d0*/  ISETP.NE.AND.EX P0, PT, RZ, UR29, PT, P0 ;  /* 0x0000001dff007c0c */ /* 0x000fe2000bf05300 */
[----:B------:R-:W4:Y:S01]  /*45e0*/  @!UP3 LDCU UR5, c[0x0][0xb0c] ;  /* 0x00016180ff05b7ac */ /* 0x000f220008000800 */
[----:B------:R-:W-:Y:S02]  /*45f0*/  USHF.L.U32 UR19, UR20, 0x6, URZ ;  /* 0x0000000614137899 */ /* 0x000fe400080006ff */
[----:B------:R-:W-:Y:S02]  /*4600*/  USHF.L.U32 UR18, UR30, 0x7, URZ ;  /* 0x000000071e127899 */ /* 0x000fe400080006ff */
[----:B--2---:R-:W-:Y:S07]  /*4610*/  UIMAD.WIDE.U32 UR6, UR14, UR8, URZ ;  /* 0x000000080e0672a5 */ /* 0x004fee000f8e00ff */
[----:B------:R-:W-:Y:S01]  /*4620*/  @!UP3 UMOV UR4, UR7 ;  /* 0x000000070004bc82 */ /* 0x000fe20008000000 */
[----:B----4-:R-:W-:Y:S02]  /*4630*/  @!UP3 UISETP.NE.AND UP0, UPT, UR5, 0x1, UPT ;  /* 0x000000010500b88c */ /* 0x010fe4000bf05270 */
[----:B------:R-:W-:Y:S02]  /*4640*/  @!UP3 USHF.R.U32.HI UR4, URZ, UR9, UR4 ;  /* 0x00000009ff04b299 */ /* 0x000fe40008011604 */
[----:B------:R-:W-:Y:S02]  /*4650*/  UIMAD.WIDE.U32 UR6, UR13, UR11, URZ ;  /* 0x0000000b0d0672a5 */ /* 0x000fe4000f8e00ff */
[----:B------:R-:W-:Y:S02]  /*4660*/  @!UP3 USEL UR8, UR14, UR4, !UP0 ;  /* 0x000000040e08b287 */ /* 0x000fe4000c000000 */
[----:B------:R-:W-:Y:S03]  /*4670*/  @!UP3 UISETP.NE.AND UP0, UPT, UR10, 0x1, UPT ;  /* 0x000000010a00b88c */ /* 0x000fe6000bf05270 */
[----:B------:R-:W-:Y:S02]  /*4680*/  @!UP3 UMOV UR6, UR7 ;  /* 0x000000070006bc82 */ /* 0x000fe40008000000 */
[----:B------:R-:W2:Y:S02]  /*4690*/  @!UP3 LDCU UR4, c[0x0][0xb20] ;  /* 0x00016400ff04b7ac */ /* 0x000ea40008000800 */
[----:B--2---:R-:W-:Y:S04]  /*46a0*/  @!UP3 USHF.R.U32.HI UR6, URZ, UR4, UR6 ;  /* 0x00000004ff06b299 */ /* 0x004fe80008011606 */
[----:B------:R-:W-:Y:S04]  /*46b0*/  @!UP3 USEL UR6, UR13, UR6, !UP0 ;  /* 0x000000060d06b287 */ /* 0x000fe8000c000000 */
[----:B------:R-:W-:Y:S02]  /*46c0*/  @!UP3 UIADD3 UR4, UPT, UPT, -UR8, UR6, URZ ;  /* 0x000000060804b290 */ /* 0x000fe4000fffe1ff */
[----:B------:R-:W-:Y:S02]  /*46d0*/  @!UP3 UIADD3 UR6, UPT, UPT, UR8, -UR6, URZ ;  /* 0x800000060806b290 */ /* 0x000fe4000fffe0ff */
[----:B------:R-:W-:Y:S02]  /*46e0*/  @!UP3 UIMAD UR14, UR4, UR5, UR14 ;  /* 0x00000005040eb2a4 */ /* 0x000fe4000f8e020e */
[----:B------:R-:W-:Y:S01]  /*46f0*/  @!UP3 UIMAD UR13, UR6, UR10, UR13 ;  /* 0x0000000a060db2a4 */ /* 0x000fe2000f8e020d */
[----:B------:R-:W-:Y:S11]  /*4700*/  BRA.U UP4, `(.L_x_78) ;  /* 0x0000000104107547 */ /* 0x000ff6000b800000 */
[----:B-1----:R-:W-:Y:S04]  /*4710*/  MOV R0, UR37 ;  /* 0x0000002500007c02 */ /* 0x002fe80008000f00 */
[----:B------:R-:W-:Y:S04]  /*4720*/  SHF.L.U32 R5, R0, 0x1f, RZ ;  /* 0x0000001f00057819 */ /* 0x000fe800000006ff */
[----:B------:R-:W1:Y:S02]  /*4730*/  SYNCS.PHASECHK.TRANS64.TRYWAIT P1, [UR21+0x78], R5 ;  /* 0x00007805ff0075a7 */ /* 0x000e640008021115 */
[----:B-1----:R-:W-:Y:S05]  /*4740*/  @!P1 BRA `(.L_x_79) ;  /* 0x00000038004c9947 */ /* 0x002fea0003800000 */
.L_x_78:
[----:B------:R-:W-:Y:S05]  /*4750*/  BRA.U !UP6, `(.L_x_80) ;  /* 0x000000010e387547 */ /* 0x000fea000b800000 */
[----:B------:R-:W-:Y:S01]  /*4760*/  UPLOP3.LUT UP1, UPT, UPT, UPT, UP5, 0x80, 0x8 ;  /* 0x000000000008789c */ /* 0x000fe20003f2f050 */
[----:B-1----:R-:W-:Y:S01]  /*4770*/  HFMA2 R0, -RZ, RZ, 0, 5.9604644775390625e-08 ;  /* 0x00000001ff007431 */ /* 0x002fe200000001ff */
[----:B------:R-:W1:Y:S01]  /*4780*/  LDCU.64 UR8, c[0x0][0x358] ;  /* 0x00006b00ff0877ac */ /* 0x000e620008000a00 */
[----:B------:R-:W-:Y:S03]  /*4790*/  IMAD.MOV.U32 R84, RZ, RZ, 0x1 ;  /* 0x00000001ff547424 */ /* 0x000fe600078e00ff */
[----:B------:R-:W-:Y:S05]  /*47a0*/  PLOP3.LUT P1, PT, PT, PT, UP1, 0x80, 0x8 ;  /* 0x000000000008781c */ /* 0x000fea0003f2f018 */
[----:B------:R-:W2:Y:S01]  /*47b0*/  @UP1 LDCU.64 UR4, c[0x0][0x888] ;  /* 0x00011100ff0417ac */ /* 0x000ea20008000a00 */
[----:B------:R-:W-:Y:S07]  /*47c0*/  @UP1 UIMAD UR6, UR36, UR28, URZ ;  /* 0x0000001c240612a4 */ /* 0x000fee000f8e02ff */
[----:B------:R-:W-:Y:S01]  /*47d0*/  @!P1 PRMT R84, R0, 0x7610, R84 ;  /* 0x0000761000549816 */ /* 0x000fe20000000054 */
[----:B--2---:R-:W-:Y:S06]  /*47e0*/  @UP1 UIMAD.WIDE UR4, UR6, 0x4, UR4 ;  /* 0x00000004060418a5 */ /* 0x004fec000f8e0204 */
[----:B------:R-:W-:Y:S01]  /*47f0*/  IMAD.U32 R6, RZ, RZ, UR4 ;  /* 0x00000004ff067e24 */ /* 0x000fe2000f8e00ff */
[----:B------:R-:W-:Y:S04]  /*4800*/  MOV R7, UR5 ;  /* 0x0000000500077c02 */ /* 0x000fe80008000f00 */
[----:B------:R-:W2:Y:S01]  /*4810*/  @!UP1 LDCU UR4, c[0x0][0x880] ;  /* 0x00011000ff0497ac */ /* 0x000ea20008000800 */
[----:B-1---5:R4:W5:Y:S02]  /*4820*/  @P1 LDG.E R41, desc[UR8][R6.64] ;  /* 0x0000000806291981 */ /* 0x022964000c1e1900 */
[----:B--2-4-:R-:W-:Y:S07]  /*4830*/  @!P1 IMAD.U32 R41, RZ, RZ, UR4 ;  /* 0x00000004ff299e24 */ /* 0x014fee000f8e00ff */
.L_x_80:
[----:B-----5:R-:W-:Y:S01]  /*4840*/  @!P0 FSETP.EQ.AND P2, PT, R41, RZ, PT ;  /* 0x000000ff2900820b */ /* 0x020fe20003f42000 */
[----:B------:R-:W-:Y:S01]  /*4850*/  @!UPT UIADD3 URZ, UPT, UPT, URZ, URZ, URZ ;  /* 0x000000fffffff290 */ /* 0x000fe2000fffe0ff */
[----:B------:R-:W-:Y:S11]  /*4860*/  @!P0 BRA `(.L_x_81) ;  /* 0x0000000000148947 */ /* 0x000ff60003800000 */
[----:B------:R-:W-:Y:S02]  /*4870*/  LOP3.LUT P0, RZ, R84, 0xff, RZ, 0xc0, !PT ;  /* 0x000000ff54ff7812 */ /* 0x000fe4000780c0ff */
[----:B------:R-:W-:Y:S04]  /*4880*/  PLOP3.LUT P2, PT, PT, PT, UP1, 0x80, 0x8 ;  /* 0x000000000008781c */ /* 0x000fe80003f4f018 */
[----:B------:R-:W-:Y:S07]  /*4890*/  PLOP3.LUT P2, PT, P2, PT, PT, 0x8, 0x80 ;  /* 0x000000000080781c */ /* 0x000fee000174e170 */
[----:B------:R-:W-:Y:S11]  /*48a0*/  @P0 FSETP.EQ.AND P2, PT, R41, RZ, PT ;  /* 0x000000ff2900020b */ /* 0x000ff60003f42000 */
[----:B------:R-:W-:Y:S02]  /*48b0*/  @!UPT UIADD3 URZ, UPT, UPT, URZ, URZ, URZ ;  /* 0x000000fffffff290 */ /* 0x000fe4000fffe0ff */
.L_x_81:
[----:B------:R-:W2:Y:S01]  /*48c0*/  SYNCS.PHASECHK.TRANS64.TRYWAIT P0, [UR21+0x60], R4 ;  /* 0x00006004ff0075a7 */ /* 0x000ea20008001115 */
[----:B------:R-:W-:Y:S04]  /*48d0*/  ELECT P1, URZ, PT ;  /* 0x0000000000ff782f */ /* 0x000fe80003820000 */
[----:B------:R-:W-:Y:S01]  /*48e0*/  PLOP3.LUT P1, PT, P2, P1, PT, 0xf2, 0x2f ;  /* 0x00000000002f781c */ /* 0x000fe20001723e72 */
[----:B------:R-:W-:Y:S01]  /*48f0*/  @!UPT UIADD3 URZ, UPT, UPT, URZ, URZ, URZ ;  /* 0x000000fffffff290 */ /* 0x000fe2000fffe0ff */
[----:B--2---:R-:W-:Y:S11]  /*4900*/  @!P0 BRA `(.L_x_82) ;  /* 0x0000003400f48947 */ /* 0x004ff60003800000 */
.L_x_145:
[----:B------:R-:W-:Y:S01]  /*4910*/  @!P1 IADD3 R2, P0, PT, R12, 0x580, RZ ;  /* 0x000005800c029810 */ /* 0x000fe20007f1e0ff */
[----:B------:R-:W-:Y:S01]  /*4920*/  VOTEU.ALL UP0, P1 ;  /* 0x0000000000ff7886 */ /* 0x000fe20000800000 */
[----:B------:R-:W-:Y:S01]  /*4930*/  UMOV UR6, 0x0 ;  /* 0x0000000000067882 */ /* 0x000fe20000000000 */
[----:B------:R-:W-:Y:S01]  /*4940*/  UMOV UR7, 0x10000000 ;  /* 0x1000000000077882 */ /* 0x000fe20000000000 */
[----:B------:R-:W-:Y:S01]  /*4950*/  @!P1 R2UR UR5, R2 ;  /* 0x00000000020592ca */ /* 0x000fe200000e0000 */
[----:B-1----:R-:W-:Y:S01]  /*4960*/  @!P1 IMAD.X R0, RZ, RZ, R13, P0 ;  /* 0x000000ffff009224 */ /* 0x002fe200000e060d */
[----:B------:R-:W-:Y:S01]  /*4970*/  @!UP0 UIADD3 UR16, UPT, UPT, UR21, 0x200, URZ ;  /* 0x0000020015108890 */ /* 0x000fe2000fffe0ff */
[----:B------:R-:W-:Y:S01]  /*4980*/  VIADD R10, R10, 0x1 ;  /* 0x000000010a0a7836 */ /* 0x000fe20000000000 */
[----:B------:R-:W-:Y:S01]  /*4990*/  VOTEU.ALL UP0, P1 ;  /* 0x0000000000ff7886 */ /* 0x000fe20000800000 */
[----:B------:R-:W-:Y:S01]  /*49a0*/  UMOV UR20, UR36 ;  /* 0x0000002400147c82 */ /* 0x000fe20008000000 */
[----:B------:R-:W-:Y:S01]  /*49b0*/  @!P1 R2UR UR4, R0 ;  /* 0x00000000000492ca */ /* 0x000fe200000e0000 */
[----:B------:R-:W-:Y:S06]  /*49c0*/  @!P1 IMAD.MOV.U32 R0, RZ, RZ, 0x1000 ;  /* 0x00001000ff009424 */ /* 0x000fec00078e00ff */
[----:B------:R-:W-:Y:S06]  /*49d0*/  IMAD.U32 R6, RZ, RZ, UR5 ;  /* 0x00000005ff067e24 */ /* 0x000fec000f8e00ff */
[----:B------:R-:W-:Y:S01]  /*49e0*/  IMAD.U32 R7, RZ, RZ, UR4 ;  /* 0x00000004ff077e24 */ /* 0x000fe2000f8e00ff */
[----:B------:R-:W-:Y:S04]  /*49f0*/  @!P1 R2UR UR4, R6 ;  /* 0x00000000060492ca */ /* 0x000fe800000e0000 */
[----:B------:R-:W-:Y:S11]  /*4a00*/  @!P1 R2UR UR5, R7 ;  /* 0x00000000070592ca */ /* 0x000ff600000e0000 */
[----:B------:R-:W-:Y:S02]  /*4a10*/  @!UPT UIADD3 URZ, UPT, UPT, URZ, URZ, URZ ;  /* 0x000000fffffff290 */ /* 0x000fe4000fffe0ff */
[----:B------:R1:W-:Y:S01]  /*4a20*/  @!UP0 UTMALDG.3D [UR16], [UR4], desc[UR6] ;  /* 0x00000610040085b4 */ /* 0x0003e20008011000 */
[----:B------:R1:W-:Y:S01]  /*4a30*/  @!P1 SYNCS.ARRIVE.TRANS64.RED.A0TR RZ, [UR21+0x50], R0 ;  /* 0x00005000ffff99a7 */ /* 0x0003e20008300415 */
[----:B------:R-:W-:Y:S01]  /*4a40*/  SYNCS.ARRIVE.TRANS64.RED.A1T0 RZ, [UR39], RZ ;  /* 0x000000ffffff79a7 */ /* 0x000fe20008100427 */
[----:B------:R-:W2:Y:S02]  /*4a50*/  SYNCS.PHASECHK.TRANS64.TRYWAIT P0, [UR21+0x68], R4 ;  /* 0x00006804ff0075a7 */ /* 0x000ea40008001115 */
[----:B-12---:R-:W-:Y:S05]  /*4a60*/  @!P0 BRA `(.L_x_83) ;  /* 0x0000003400b48947 */ /* 0x006fea0003800000 */
.L_x_147:
[----:B------:R-:W-:Y:S01]  /*4a70*/  @!P1 IADD3 R2, P0, PT, R12, 0x580, RZ ;  /* 0x000005800c029810 */ /* 0x000fe20007f1e0ff */
[----:B------:R-:W-:Y:S01]  /*4a80*/  VOTEU.ALL UP0, P1 ;  /* 0x0000000000ff7886 */ /* 0x000fe20000800000 */
[----:B------:R-:W-:Y:S01]  /*4a90*/  UMOV UR6, 0x0 ;  /* 0x0000000000067882 */ /* 0x000fe20000000000 */
[----:B------:R-:W-:Y:S01]  /*4aa0*/  UMOV UR7, 0x10000000 ;  /* 0x1000000000077882 */ /* 0x000fe20000000000 */
[----:B------:R-:W-:Y:S01]  /*4ab0*/  @!P1 R2UR UR5, R2 ;  /* 0x00000000020592ca */ /* 0x000fe200000e0000 */
[----:B------:R-:W-:Y:S01]  /*4ac0*/  @!P1 IMAD.X R0, RZ, RZ, R13, P0 ;  /* 0x000000ffff009224 */ /* 0x000fe200000e060d */
[----:B------:R-:W-:Y:S01]  /*4ad0*/  @!UP0 UIADD3 UR10, UPT, UPT, UR18, 0x40, URZ ;  /* 0x00000040120a8890 */ /* 0x000fe2000fffe0ff */
[----:B------:R-:W-:Y:S01]  /*4ae0*/  ISETP.NE.AND P0, PT, R10, 0x2, PT ;  /* 0x000000020a00780c */ /* 0x000fe20003f05270 */
[----:B------:R-:W-:Y:S01]  /*4af0*/  @!UP0 UIADD3 UR8, UPT, UPT, UR21, 0x1200, URZ ;  /* 0x0000120015088890 */ /* 0x000fe2000fffe0ff */
[----:B------:R-:W-:Y:S01]  /*4b00*/  LOP3.LUT R11, R11, 0x1, RZ, 0x3c, !PT ;  /* 0x000000010b0b7812 */ /* 0x000fe200078e3cff */
[----:B------:R-:W-:Y:S01]  /*4b10*/  @!UP0 UIADD3 UR9, UPT, UPT, UR21, 0x58, URZ ;  /* 0x0000005815098890 */ /* 0x000fe2000fffe0ff */
[----:B------:R-:W-:Y:S01]  /*4b20*/  @!P1 R2UR UR4, R0 ;  /* 0x00000000000492ca */ /* 0x000fe200000e0000 */
[----:B------:R-:W-:Y:S01]  /*4b30*/  VOTEU.ALL UP0, P1 ;  /* 0x0000000000ff7886 */ /* 0x000fe20000800000 */
[----:B------:R-:W-:Y:S01]  /*4b40*/  UMOV UR11, UR19 ;  /* 0x00000013000b7c82 */ /* 0x000fe20008000000 */
[----:B------:R-:W-:Y:S01]  /*4b50*/  UMOV UR12, UR36 ;  /* 0x00000024000c7c82 */ /* 0x000fe20008000000 */
[----:B------:R-:W-:Y:S01]  /*4b60*/  SEL R0, RZ, 0x1, P0 ;  /* 0x00000001ff007807 */ /* 0x000fe20000000000 */
[----:B------:R-:W-:Y:S01]  /*4b70*/  UIADD3 UR30, UPT, UPT, UR13, UR59, URZ ;  /* 0x0000003b0d1e7290 */ /* 0x000fe2000fffe0ff */
[----:B-1----:R-:W-:Y:S01]  /*4b80*/  IMAD.U32 R4, RZ, RZ, UR5 ;  /* 0x00000005ff047e24 */ /* 0x002fe2000f8e00ff */
[----:B------:R-:W-:Y:S01]  /*4b90*/  SEL R10, R10, RZ, P0 ;  /* 0x000000ff0a0a7207 */ /* 0x000fe20000000000 */
[----:B------:R-:W-:Y:S01]  /*4ba0*/  UIADD3 UR20, UPT, UPT, UR14, UR62, URZ ;  /* 0x0000003e0e147290 */ /* 0x000fe2000fffe0ff */
[----:B------:R-:W-:Y:S01]  /*4bb0*/  LOP3.LUT R9, R9, R0, RZ, 0x3c, !PT ;  /* 0x0000000009097212 */ /* 0x000fe200078e3cff */
[----:B------:R-:W-:Y:S01]  /*4bc0*/  UMOV UR36, UR26 ;  /* 0x0000001a00247c82 */ /* 0x000fe20008000000 */
[----:B------:R-:W-:Y:S02]  /*4bd0*/  UPLOP3.LUT UP4, UPT, UPT, UPT, UPT, 0x80, 0x8 ;  /* 0x000000000008789c */ /* 0x000fe40003f8f070 */
[----:B------:R-:W-:Y:S01]  /*4be0*/  IMAD.U32 R5, RZ, RZ, UR4 ;  /* 0x00000004ff057e24 */ /* 0x000fe2000f8e00ff */
[----:B------:R-:W-:Y:S04]  /*4bf0*/  @!P1 R2UR UR4, R4 ;  /* 0x00000000040492ca */ /* 0x000fe800000e0000 */
[----:B------:R-:W-:Y:S11]  /*4c00*/  @!P1 R2UR UR5, R5 ;  /* 0x00000000050592ca */ /* 0x000ff600000e0000 */
[----:B------:R-:W-:Y:S02]  /*4c10*/  @!UPT UIADD3 URZ, UPT, UPT, URZ, URZ, URZ ;  /* 0x000000fffffff290 */ /* 0x000fe4000fffe0ff */
[----:B------:R1:W-:Y:S01]  /*4c20*/  @!UP0 UTMALDG.3D [UR8], [UR4], desc[UR6] ;  /* 0x00000608040085b4 */ /* 0x0003e20008011000 */
[----:B------:R1:W-:Y:S01]  /*4c30*/  @!P1 SYNCS.ARRIVE.TRANS64.RED.A0TR RZ, [UR21+0x58], R3 ;  /* 0x00005803ffff99a7 */ /* 0x0003e20008300415 */
[----:B------:R-:W-:Y:S01]  /*4c40*/  SYNCS.ARRIVE.TRANS64.RED.A1T0 RZ, [UR38], RZ ;  /* 0x000000ffffff79a7 */ /* 0x000fe20008100426 */
[----:B------:R-:W-:Y:S05]  /*4c50*/  BRA.U UP2, `(.L_x_84) ;  /* 0xfffffff502147547 */ /* 0x000fea000b83ffff */
[----:B-1----:R-:W-:-:S04]  /*4c60*/  SHF.L.U32 R3, R11, 0x1f, RZ ;  /* 0x0000001f0b037819 */ /* 0x002fc800000006ff */
[----:B------:R-:W1:Y:S02]  /*4c70*/  SYNCS.PHASECHK.TRANS64.TRYWAIT P0, [UR21+0x60], R3 ;  /* 0x00006003ff0075a7 */ /* 0x000e640008001115 */
[----:B-1----:R-:W-:Y:S05]  /*4c80*/  @!P0 BRA `(.L_x_85) ;  /* 0x0000003400448947 */ /* 0x002fea0003800000 */
.L_x_149:
[----:B-1----:R-:W-:-:S07]  /*4c90*/  MOV R0, UR21 ;  /* 0x0000001500007c02 */ /* 0x002fce0008000f00 */
.L_x_86:
[----:B-1----:R-:W-:-:S04]  /*4ca0*/  SHF.L.U32 R3, R11, 0x1f, RZ ;  /* 0x0000001f0b037819 */ /* 0x002fc800000006ff */
[----:B------:R1:W2:Y:S03]  /*4cb0*/  SYNCS.PHASECHK.TRANS64.TRYWAIT P0, [R0+URZ+0x68], R3 ;  /* 0x00006803000075a7 */ /* 0x0002a600080011ff */
[----:B--2---:R-:W-:Y:S05]  /*4cc0*/  @!P0 NANOSLEEP.SYNCS 0x989680 ;  /* 0x009896800000895d */ /* 0x004fea0003900000 */
[----:B------:R-:W2:Y:S02]  /*4cd0*/  @!P0 SYNCS.PHASECHK.TRANS64 P0, [R0+URZ+0x68], R3 ;  /* 0x00006803000085a7 */ /* 0x000ea400080010ff */
[----:B--23--:R-:W-:Y:S05]  /*4ce0*/  @P0 EXIT ;  /* 0x000000000000094d */ /* 0x00cfea0003800000 */
[----:B------:R-:W-:Y:S05]  /*4cf0*/  BRA `(.L_x_86) ;  /* 0xfffffffc00e87947 */ /* 0x000fea000383ffff */
.L_x_75:
[----:B------:R-:W-:-:S06]  /*4d00*/  UISETP.GE.AND UP0, UPT, UR18, 0x4, UPT ;  /* 0x000000041200788c */ /* 0x000fcc000bf06270 */
[----:B------:R-:W-:-:S13]  /*4d10*/  PLOP3.LUT P0, PT, PT, PT, UP0, 0x80, 0x8 ;  /* 0x000000000008781c */ /* 0x000fda0003f0f008 */
[----:B-1----:R-:W-:Y:S05]  /*4d20*/  @!P0 EXIT ;  /* 0x000000000000894d */ /* 0x002fea0003800000 */
[----:B------:R-:W1:Y:S08]  /*4d30*/  S2UR UR4, SR_CgaCtaId ;  /* 0x00000000000479c3 */ /* 0x000e700000008800 */
[----:B------:R-:W-:Y:S01]  /*4d40*/  BAR.SYNC.DEFER_BLOCKING 0x6, 0xa0 ;  /* 0x0182800000007b1d */ /* 0x000fe20000010000 */
[C---:B------:R-:W-:Y:S01]  /*4d50*/  IMAD.SHL.U32 R7, R93.reuse, 0x40, RZ ;  /* 0x000000405d077824 */ /* 0x040fe200078e00ff */
[C---:B------:R-:W-:Y:S01]  /*4d60*/  LOP3.LUT R95, R93.reuse, 0x60, RZ, 0xc0, !PT ;  /* 0x000000605d5f7812 */ /* 0x040fe200078ec0ff */
[----:B------:R-:W-:-:S02]  /*4d70*/  IMAD.SHL.U32 R4, R93, 0x20, RZ ;  /* 0x000000205d047824 */ /* 0x000fc400078e00ff */
[----:B------:R-:W-:Y:S02]  /*4d80*/  HFMA2 R36, -RZ, RZ, 0, 0 ;  /* 0x00000000ff247431 */ /* 0x000fe400000001ff */
[----:B------:R-:W-:Y:S01]  /*4d90*/  IMAD.SHL.U32 R6, R93, 0x2, RZ ;  /* 0x000000025d067824 */ /* 0x000fe200078e00ff */
[----:B------:R-:W-:Y:S01]  /*4da0*/  UMOV UR44, 0x400 ;  /* 0x00000400002c7882 */ /* 0x000fe20000000000 */
[----:B------:R-:W2:Y:S01]  /*4db0*/  LDC.64 R82, c[0x0][0x8b0] ;  /* 0x00022c00ff527b82 */ /* 0x000ea20000000a00 */
[----:B------:R-:W-:Y:S01]  /*4dc0*/  LOP3.LUT R5, R7, 0x180, RZ, 0xc0, !PT ;  /* 0x0000018007057812 */ /* 0x000fe200078ec0ff */
[----:B------:R-:W-:Y:S01]  /*4dd0*/  IMAD.U32 R37, R93, 0x10000, RZ ;  /* 0x000100005d257824 */ /* 0x000fe200078e00ff */
[----:B------:R-:W-:Y:S01]  /*4de0*/  LOP3.LUT R4, R4, 0xc00, RZ, 0xc0, !PT ;  /* 0x00000c0004047812 */ /* 0x000fe200078ec0ff */
[----:B------:R-:W-:Y:S01]  /*4df0*/  IMAD.MOV.U32 R92, RZ, RZ, RZ ;  /* 0x000000ffff5c7224 */ /* 0x000fe200078e00ff */
[----:B------:R-:W-:Y:S01]  /*4e00*/  LOP3.LUT R6, R5, 0x20, R6, 0xf8, !PT ;  /* 0x0000002005067812 */ /* 0x000fe200078ef806 */
[----:B------:R-:W-:Y:S01]  /*4e10*/  IMAD.SHL.U32 R5, R93, 0x8, RZ ;  /* 0x000000085d057824 */ /* 0x000fe200078e00ff */
[----:B------:R-:W-:Y:S01]  /*4e20*/  LOP3.LUT R4, R4, 0x40, R7, 0xf8, !PT ;  /* 0x0000004004047812 */ /* 0x000fe200078ef807 */
[----:B------:R-:W3:Y:S01]  /*4e30*/  LDC.64 R80, c[0x0][0x8a8] ;  /* 0x00022a00ff507b82 */ /* 0x000ee20000000a00 */
[----:B------:R-:W-:Y:S01]  /*4e40*/  LOP3.LUT R37, R37, 0x600000, RZ, 0xc0, !PT ;  /* 0x0060000025257812 */ /* 0x000fe200078ec0ff */
[----:B------:R-:W-:Y:S01]  /*4e50*/  IMAD.MOV.U32 R87, RZ, RZ, RZ ;  /* 0x000000ffff577224 */ /* 0x000fe200078e00ff */
[----:B------:R-:W-:-:S02]  /*4e60*/  LOP3.LUT R5, R6, 0x30, R5, 0x78, !PT ;  /* 0x0000003006057812 */ /* 0x000fc400078e7805 */
[----:B------:R-:W-:Y:S02]  /*4e70*/  CS2R R90, SRZ ;  /* 0x00000000005a7805 */ /* 0x000fe4000001ff00 */
[----:B------:R-:W-:Y:S01]  /*4e80*/  LOP3.LUT R4, R4, 0x200, R7, 0xf8, !PT ;  /* 0x0000020004047812 */ /* 0x000fe200078ef807 */
[----:B------:R-:W-:Y:S01]  /*4e90*/  IMAD.MOV.U32 R89, RZ, RZ, RZ ;  /* 0x000000ffff597224 */ /* 0x000fe200078e00ff */
[----:B------:R-:W-:Y:S01]  /*4ea0*/  LOP3.LUT R93, R93, 0x2, RZ, 0xc0, !PT ;  /* 0x000000025d5d7812 */ /* 0x000fe200078ec0ff */
[----:B-1----:R-:W-:Y:S01]  /*4eb0*/  ULEA UR44, UR4, UR44, 0x18 ;  /* 0x0000002c042c7291 */ /* 0x002fe2000f8ec0ff */
[----:B------:R-:W-:Y:S01]  /*4ec0*/  LOP3.LUT R71, R4, R5, RZ, 0xfc, !PT ;  /* 0x0000000504477212 */ /* 0x000fe200078efcff */
[----:B------:R-:W1:Y:S01]  /*4ed0*/  LDCU UR57, c[0x0][0x370] ;  /* 0x00006e00ff3977ac */ /* 0x000e620008000800 */
[----:B------:R-:W-:Y:S01]  /*4ee0*/  IADD3 R88, PT, PT, -R93, RZ, RZ ;  /* 0x000000ff5d587210 */ /* 0x000fe20007ffe1ff */
[----:B------:R-:W-:Y:S01]  /*4ef0*/  UIADD3 UR4, UPT, UPT, UR44, 0x2200, URZ ;  /* 0x000022002c047890 */ /* 0x000fe2000fffe0ff */
[----:B------:R-:W4:Y:S04]  /*4f00*/  LDCU UR43, c[0x0][0xb0c] ;  /* 0x00016180ff2b77ac */ /* 0x000f280008000800 */
[----:B------:R-:W1:Y:S01]  /*4f10*/  LDS R0, [UR44+0x130] ;  /* 0x0001302cff007984 */ /* 0x000e620008000800 */
[----:B------:R-:W-:Y:S01]  /*4f20*/  IMAD.U32 R94, RZ, RZ, UR4 ;  /* 0x00000004ff5e7e24 */ /* 0x000fe2000f8e00ff */
[----:B------:R-:W1:Y:S01]  /*4f30*/  LDCU UR39, c[0x0][0xb30] ;  /* 0x00016600ff2777ac */ /* 0x000e620008000800 */
[----:B------:R-:W1:Y:S01]  /*4f40*/  LDCU.64 UR46, c[0x0][0x888] ;  /* 0x00011100ff2e77ac */ /* 0x000e620008000a00 */
[----:B------:R-:W1:Y:S01]  /*4f50*/  LDCU.64 UR40, c[0x0][0xb28] ;  /* 0x00016500ff2877ac */ /* 0x000e620008000a00 */
[----:B------:R-:W1:Y:S01]  /*4f60*/  LDCU.64 UR60, c[0x0][0x890] ;  /* 0x00011200ff3c77ac */ /* 0x000e620008000a00 */
[----:B------:R-:W1:Y:S01]  /*4f70*/  LDCU.128 UR52, c[0x0][0xb10] ;  /* 0x00016200ff3477ac */ /* 0x000e620008000c00 */
[----:B------:R-:W1:Y:S01]  /*4f80*/  LDCU UR56, c[0x0][0x374] ;  /* 0x00006e80ff3877ac */ /* 0x000e620008000800 */
[----:B------:R-:W-:Y:S01]  /*4f90*/  UIADD3 UR63, UPT, UPT, UR44, 0x200, URZ ;  /* 0x000002002c3f7890 */ /* 0x000fe2000fffe0ff */
[----:B-1234-:R-:W-:-:S11]  /*4fa0*/  IMAD.IADD R37, R0, 0x1, R37 ;  /* 0x0000000100257824 */ /* 0x01efd600078e0225 */
.L_x_112:
[----:B------:R-:W-:Y:S02]  /*4fb0*/  LEA R3, R87, UR44, 0x3 ;  /* 0x0000002c57037c11 */ /* 0x000fe4000f8e18ff */
[----:B------:R-:W-:Y:S02]  /*4fc0*/  SHF.L.U32 R0, R91, 0x1f, RZ ;  /* 0x0000001f5b007819 */ /* 0x000fe400000006ff */
[----:B------:R-:W-:Y:S02]  /*4fd0*/  LEA R5, R87, UR44, 0x4 ;  /* 0x0000002c57057c11 */ /* 0x000fe4000f8e20ff */
[----:B-1----:R-:W1:Y:S02]  /*4fe0*/  SYNCS.PHASECHK.TRANS64.TRYWAIT P0, [R3+URZ+0x80], R0 ;  /* 0x00008000030075a7 */ /* 0x002e6400080011ff */
[----:B-1----:R-:W-:Y:S05]  /*4ff0*/  @!P0 BRA `(.L_x_87) ;  /* 0x0000003000808947 */ /* 0x002fea0003800000 */
.L_x_150:
[----:B------:R-:W2:Y:S01]  /*5000*/  LDS.128 R4, [R5+0x110] ;  /* 0x0001100005047984 */ /* 0x000ea20000000c00 */
[----:B------:R-:W-:Y:S01]  /*5010*/  UISETP.GE.AND UP0, UPT, UR42, 0x1, UPT ;  /* 0x000000012a00788c */ /* 0x000fe2000bf06270 */
[----:B------:R-:W-:Y:S01]  /*5020*/  @!PT LDS RZ, [RZ] ;  /* 0x00000000fffff984 */ /* 0x000fe20000000800 */
[----:B------:R-:W-:Y:S01]  /*5030*/  @!PT LDS RZ, [RZ] ;  /* 0x00000000fffff984 */ /* 0x000fe20000000800 */
[----:B------:R-:W-:Y:S01]  /*5040*/  @!PT LDS RZ, [RZ] ;  /* 0x00000000fffff984 */ /* 0x000fe20000000800 */
[----:B------:R-:W-:Y:S01]  /*5050*/  @!PT LDS RZ, [RZ] ;  /* 0x00000000fffff984 */ /* 0x000fe20000000800 */
[----:B------:R3:W-:Y:S06]  /*5060*/  MEMBAR.ALL.CTA ;  /* 0x0000000000007992 */ /* 0x0007ec0000008000 */
[----:B---3--:R-:W3:Y:S01]  /*5070*/  FENCE.VIEW.ASYNC.S ;  /* 0x00000000000073c6 */ /* 0x008ee20000000000 */
[----:B--2---:R-:W-:Y:S11]  /*5080*/  LOP3.LUT P0, RZ, R6, 0x1, RZ, 0xc0, !PT ;  /* 0x0000000106ff7812 */ /* 0x004ff6000780c0ff */
[----:B------:R-:W-:Y:S02]  /*5090*/  @!UPT UIADD3 URZ, UPT, UPT, URZ, URZ, URZ ;  /* 0x000000fffffff290 */ /* 0x000fe4000fffe0ff */
[----:B---3--:R-:W-:Y:S01]  /*50a0*/  VOTEU.ANY UP1, P0 ;  /* 0x0000000000ff7886 */ /* 0x008fe20000020100 */
[----:B------:R-:W-:Y:S01]  /*50b0*/  PLOP3.LUT P0, PT, PT, PT, UP1, 0x80, 0x8 ;  /* 0x000000000008781c */ /* 0x000fe20003f0f018 */
[----:B------:R-:W-:Y:S11]  /*50c0*/  UP2UR UR45, UPR, URZ, 0x2 ;  /* 0x00000002ff2d7883 */ /* 0x000ff60008000000 */
[----:B------:R-:W-:Y:S01]  /*50d0*/  @!UPT UIADD3 URZ, UPT, UPT, URZ, URZ, URZ ;  /* 0x000000fffffff290 */ /* 0x000fe2000fffe0ff */
[----:B-1----:R-:W-:Y:S02]  /*50e0*/  @P0 SHF.R.U32.HI R0, RZ, 0x10, R5 ;  /* 0x00000010ff000819 */ /* 0x002fe40000011605 */
        /* <DEDUP_REMOVED lines=12> */
[----:B------:R-:W2:Y:S01]  /*51b0*/  LDCU UR12, c[0x0][0xb20] ;  /* 0x00016400ff0c77ac */ /* 0x000ea20008000800 */
[----:B------:R-:W-:Y:S02]  /*51c0*/  UIMAD.WIDE.U32 UR4, UR56, UR55, URZ ;  /* 0x00000037380472a5 */ /* 0x000fe4000f8e00ff */
[----:B------:R-:W-:Y:S02]  /*51d0*/  UIMAD.WIDE.U32 UR6, UR57, UR52, URZ ;  /* 0x00000034390672a5 */ /* 0x000fe4000f8e00ff */
[----:B------:R-:W-:Y:S02]  /*51e0*/  UISETP.NE.AND UP0, UPT, UR54, 0x1, UPT ;  /* 0x000000013600788c */ /* 0x000fe4000bf05270 */
[----:B------:R-:W-:Y:S02]  /*51f0*/  UIMAD.WIDE.U32 UR8, UR37, UR55, URZ ;  /* 0x00000037250872a5 */ /* 0x000fe4000f8e00ff */
[----:B------:R-:W-:Y:S02]  /*5200*/  UIMAD.WIDE.U32 UR10, UR38, UR52, URZ ;  /* 0x00000034260a72a5 */ /* 0x000fe4000f8e00ff */
[----:B------:R-:W-:Y:S02]  /*5210*/  UISETP.NE.AND UP1, UPT, UR43, 0x1, UPT ;  /* 0x000000012b00788c */ /* 0x000fe4000bf25270 */
[----:B------:R-:W-:Y:S01]  /*5220*/  UISETP.NE.AND UP2, UPT, UR42, 0x1, UPT ;  /* 0x000000012a00788c */ /* 0x000fe2000bf45270 */
[----:B------:R-:W-:Y:S02]  /*5230*/  UMOV UR4, UR5 ;  /* 0x0000000500047c82 */ /* 0x000fe40008000000 */
[----:B--2---:R-:W-:Y:S03]  /*5240*/  USHF.R.U32.HI UR5, URZ, UR12, UR4 ;  /* 0x0000000cff057299 */ /* 0x004fe60008011604 */
[----:B------:R-:W-:Y:S02]  /*5250*/  UMOV UR4, UR7 ;  /* 0x0000000700047c82 */ /* 0x000fe40008000000 */
[----:B------:R-:W-:Y:S02]  /*5260*/  USHF.R.U32.HI UR7, URZ, UR53, UR4 ;  /* 0x00000035ff077299 */ /* 0x000fe40008011604 */
[----:B------:R-:W-:Y:S02]  /*5270*/  USEL UR4, UR56, UR5, !UP0 ;  /* 0x0000000538047287 */ /* 0x000fe4000c000000 */
[----:B------:R-:W-:Y:S01]  /*5280*/  USEL UR7, UR57, UR7, !UP1 ;  /* 0x0000000739077287 */ /* 0x000fe2000c800000 */
[----:B------:R-:W-:Y:S01]  /*5290*/  UMOV UR5, UR9 ;  /* 0x0000000900057c82 */ /* 0x000fe20008000000 */
[----:B------:R-:W-:Y:S02]  /*52a0*/  UIMAD.WIDE.U32 UR8, UR4, UR40, URZ ;  /* 0x00000028040872a5 */ /* 0x000fe4000f8e00ff */
[----:B------:R-:W-:Y:S03]  /*52b0*/  USHF.R.U32.HI UR6, URZ, UR12, UR5 ;  /* 0x0000000cff067299 */ /* 0x000fe60008011605 */
[----:B------:R-:W-:Y:S01]  /*52c0*/  UMOV UR5, UR11 ;  /* 0x0000000b00057c82 */ /* 0x000fe20008000000 */
[----:B------:R-:W-:Y:S02]  /*52d0*/  UIMAD.WIDE.U32 UR10, UR7, UR40, URZ ;  /* 0x00000028070a72a5 */ /* 0x000fe4000f8e00ff */
[----:B------:R-:W-:Y:S02]  /*52e0*/  USHF.R.U32.HI UR12, URZ, UR53, UR5 ;  /* 0x00000035ff0c7299 */ /* 0x000fe40008011605 */
[----:B------:R-:W-:Y:S01]  /*52f0*/  USEL UR6, UR37, UR6, !UP0 ;  /* 0x0000000625067287 */ /* 0x000fe2000c000000 */
[----:B------:R-:W-:Y:S02]  /*5300*/  UMOV UR5, UR9 ;  /* 0x0000000900057c82 */ /* 0x000fe40008000000 */
[----:B------:R-:W-:Y:S01]  /*5310*/  UMOV UR10, UR11 ;  /* 0x0000000b000a7c82 */ /* 0x000fe20008000000 */
[----:B------:R-:W-:Y:S02]  /*5320*/  @UP2 USHF.R.U32.HI UR4, URZ, UR41, UR5 ;  /* 0x00000029ff042299 */ /* 0x000fe40008011605 */
[----:B------:R-:W-:Y:S02]  /*5330*/  @UP2 USHF.R.U32.HI UR7, URZ, UR41, UR10 ;  /* 0x00000029ff072299 */ /* 0x000fe4000801160a */
[----:B------:R-:W-:Y:S02]  /*5340*/  UIMAD UR4, UR42, UR4, URZ ;  /* 0x000000042a0472a4 */ /* 0x000fe4000f8e02ff */
[----:B------:R-:W-:Y:S02]  /*5350*/  UIMAD.WIDE.U32 UR10, UR6, UR40, URZ ;  /* 0x00000028060a72a5 */ /* 0x000fe4000f8e00ff */
[----:B------:R-:W-:Y:S02]  /*5360*/  USEL UR5, UR38, UR12, !UP1 ;  /* 0x0000000c26057287 */ /* 0x000fe4000c800000 */
[----:B------:R-:W-:Y:S02]  /*5370*/  UIMAD UR8, UR42, UR7, URZ ;  /* 0x000000072a0872a4 */ /* 0x000fe4000f8e02ff */
[----:B------:R-:W-:Y:S03]  /*5380*/  UISETP.GE.AND UP0, UPT, UR6, UR4, UPT ;  /* 0x000000040600728c */ /* 0x000fe6000bf06270 */
[----:B------:R-:W-:Y:S01]  /*5390*/  UMOV UR4, UR11 ;  /* 0x0000000b00047c82 */ /* 0x000fe20008000000 */
[----:B------:R-:W-:Y:S02]  /*53a0*/  UISETP.GE.OR UP0, UPT, UR5, UR8, UP0 ;  /* 0x000000080500728c */ /* 0x000fe40008706670 */
[----:B------:R-:W-:Y:S02]  /*53b0*/  USHF.R.U32.HI UR4, URZ, UR41, UR4 ;  /* 0x00000029ff047299 */ /* 0x000fe40008011604 */
[----:B------:R-:W-:Y:S02]  /*53c0*/  UIMAD.WIDE.U32 UR8, UR5, UR40, URZ ;  /* 0x00000028050872a5 */ /* 0x000fe4000f8e00ff */
[----:B------:R-:W-:Y:S02]  /*53d0*/  USEL UR11, UR6, UR4, !UP2 ;  /* 0x00000004060b7287 */ /* 0x000fe4000d000000 */
[----:B------:R-:W-:Y:S02]  /*53e0*/  UIADD3 UR8, UPT, UPT, -UR5, URZ, URZ ;  /* 0x000000ff05087290 */ /* 0x000fe4000fffe1ff */
[----:B------:R-:W-:Y:S01]  /*53f0*/  UIADD3 UR10, UPT, UPT, -UR11, URZ, URZ ;  /* 0x000000ff0b0a7290 */ /* 0x000fe2000fffe1ff */
[----:B------:R-:W-:Y:S01]  /*5400*/  @!UP0 UMOV UR4, UR9 ;  /* 0x0000000900048c82 */ /* 0x000fe20008000000 */
[----:B------:R-:W-:Y:S02]  /*5410*/  UIADD3 UR9, UPT, UPT, -UR6, URZ, URZ ;  /* 0x000000ff06097290 */ /* 0x000fe4000fffe1ff */
[----:B------:R-:W-:Y:S02]  /*5420*/  @!UP0 USHF.R.U32.HI UR4, URZ, UR41, UR4 ;  /* 0x00000029ff048299 */ /* 0x000fe40008011604 */
[----:B------:R-:W-:Y:S02]  /*5430*/  UIMAD UR10, UR42, UR10, UR6 ;  /* 0x0000000a2a0a72a4 */ /* 0x000fe4000f8e0206 */
[----:B------:R-:W-:Y:S04]  /*5440*/  @!UP0 USEL UR4, UR5, UR4, !UP2 ;  /* 0x0000000405048287 */ /* 0x000fe8000d000000 */
[----:B------:R-:W-:Y:S02]  /*5450*/  @!UP0 UIMAD UR10, UR7, UR10, UR4 ;  /* 0x0000000a070a82a4 */ /* 0x000fe4000f8e0204 */
[----:B------:R-:W-:Y:S02]  /*5460*/  @!UP0 UIADD3 UR11, UPT, UPT, UR11, -UR4, URZ ;  /* 0x800000040b0b8290 */ /* 0x000fe4000fffe0ff */
[----:B------:R-:W-:Y:S02]  /*5470*/  UIMAD UR7, UR43, UR8, UR38 ;  /* 0x000000082b0772a4 */ /* 0x000fe4000f8e0226 */
[----:B------:R-:W-:Y:S02]  /*5480*/  @!UP0 UIMAD UR6, UR11, UR42, UR5 ;  /* 0x0000002a0b0682a4 */ /* 0x000fe4000f8e0205 */
[----:B------:R-:W-:Y:S01]  /*5490*/  UIMAD UR4, UR54, UR9, UR37 ;  /* 0x00000009360472a4 */ /* 0x000fe2000f8e0225 */
[----:B------:R-:W-:Y:S02]  /*54a0*/  @!UP0 UMOV UR5, UR10 ;  /* 0x0000000a00058c82 */ /* 0x000fe40008000000 */
[----:B------:R-:W-:Y:S02]  /*54b0*/  UIMAD UR38, UR5, UR43, UR7 ;  /* 0x0000002b052672a4 */ /* 0x000fe4000f8e0207 */
[----:B------:R-:W-:Y:S11]  /*54c0*/  UIMAD UR37, UR6, UR54, UR4 ;  /* 0x00000036062572a4 */ /* 0x000ff6000f8e0204 */
[----:B------:R-:W-:Y:S01]  /*54d0*/  @!UPT UIADD3 URZ, UPT, UPT, URZ, URZ, URZ ;  /* 0x000000fffffff290 */ /* 0x000fe2000fffe0ff */
.L_x_88:
[----:B------:R-:W-:Y:S01]  /*54e0*/  UISETP.NE.AND UP0, UPT, UR39, 0x1, UPT ;  /* 0x000000012700788c */ /* 0x000fe2000bf05270 */
[----:B------:R-:W-:Y:S01]  /*54f0*/  IADD3 R87, PT, PT, R87, 0x1, RZ ;  /* 0x0000000157577810 */ /* 0x000fe20007ffe0ff */
[----:B------:R-:W-:Y:S02]  /*5500*/  USHF.L.U32 UR50, UR20, 0x6, URZ ;  /* 0x0000000614327899 */ /* 0x000fe400080006ff */
[----:B------:R-:W-:Y:S07]  /*5510*/  USHF.L.U32 UR49, UR30, 0x7, URZ ;  /* 0x000000071e317899 */ /* 0x000fee00080006ff */
[----:B------:R-:W2:Y:S01]  /*5520*/  @!UP0 LDCU.128 UR12, c[0x0][0xb10] ;  /* 0x00016200ff0c87ac */ /* 0x000ea20008000c00 */
[----:B------:R-:W3:Y:S01]  /*5530*/  @!UP0 LDCU UR5, c[0x0][0xb0c] ;  /* 0x00016180ff0587ac */ /* 0x000ee20008000800 */
[----:B------:R-:W4:Y:S01]  /*5540*/  @!UP0 LDCU UR10, c[0x0][0xb20] ;  /* 0x00016400ff0a87ac */ /* 0x000f220008000800 */
[----:B--2---:R-:W-:Y:S02]  /*5550*/  UIMAD.WIDE.U32 UR8, UR38, UR12, URZ ;  /* 0x0000000c260872a5 */ /* 0x004fe4000f8e00ff */
[----:B------:R-:W-:Y:S02]  /*5560*/  UIMAD.WIDE.U32 UR6, UR37, UR15, URZ ;  /* 0x0000000f250672a5 */ /* 0x000fe4000f8e00ff */
[----:B------:R-:W-:Y:S03]  /*5570*/  @!UP0 UISETP.NE.AND UP1, UPT, UR14, 0x1, UPT ;  /* 0x000000010e00888c */ /* 0x000fe6000bf25270 */
[----:B------:R-:W-:Y:S01]  /*5580*/  @!UP0 UMOV UR4, UR9 ;  /* 0x0000000900048c82 */ /* 0x000fe20008000000 */
[----:B---3--:R-:W-:Y:S02]  /*5590*/  @!UP0 UISETP.NE.AND UP2, UPT, UR5, 0x1, UPT ;  /* 0x000000010500888c */ /* 0x008fe4000bf45270 */
[----:B------:R-:W-:Y:S01]  /*55a0*/  @!UP0 USHF.R.U32.HI UR4, URZ, UR13, UR4 ;  /* 0x0000000dff048299 */ /* 0x000fe20008011604 */
[----:B------:R-:W-:Y:S02]  /*55b0*/  @!UP0 UMOV UR6, UR7 ;  /* 0x0000000700068c82 */ /* 0x000fe40008000000 */
[----:B----4-:R-:W-:Y:S02]  /*55c0*/  @!UP0 USHF.R.U32.HI UR6, URZ, UR10, UR6 ;  /* 0x0000000aff068299 */ /* 0x010fe40008011606 */
[----:B------:R-:W-:Y:S02]  /*55d0*/  @!UP0 USEL UR7, UR38, UR4, !UP2 ;  /* 0x0000000426078287 */ /* 0x000fe4000d000000 */
[----:B------:R-:W-:Y:S04]  /*55e0*/  @!UP0 USEL UR6, UR37, UR6, !UP1 ;  /* 0x0000000625068287 */ /* 0x000fe8000c800000 */
[----:B------:R-:W-:Y:S02]  /*55f0*/  @!UP0 UIADD3 UR4, UPT, UPT, -UR7, UR6, URZ ;  /* 0x0000000607048290 */ /* 0x000fe4000fffe1ff */
[----:B------:R-:W-:Y:S02]  /*5600*/  @!UP0 UIADD3 UR6, UPT, UPT, UR7, -UR6, URZ ;  /* 0x8000000607068290 */ /* 0x000fe4000fffe0ff */
[----:B------:R-:W-:Y:S02]  /*5610*/  @!UP0 UIMAD UR38, UR4, UR5, UR38 ;  /* 0x00000005042682a4 */ /* 0x000fe4000f8e0226 */
[----:B------:R-:W-:Y:S02]  /*5620*/  @!UP0 UIMAD UR37, UR6, UR14, UR37 ;  /* 0x0000000e062582a4 */ /* 0x000fe4000f8e0225 */
[----:B------:R-:W-:Y:S09]  /*5630*/  ULOP3.LUT UP0, URZ, UR63, 0x1b0, URZ, 0xc0, !UPT ;  /* 0x000001b03fff7892 */ /* 0x000ff2000f80c0ff */
[----:B------:R-:W-:Y:S05]  /*5640*/  BRA.U !UP0, `(.L_x_89) ;  /* 0x0000000108407547 */ /* 0x000fea000b800000 */
[----:B------:R-:W2:Y:S01]  /*5650*/  LDCU.64 UR8, c[0x4][0x80] ;  /* 0x01001000ff0877ac */ /* 0x000ea20008000a00 */
[----:B------:R-:W-:Y:S01]  /*5660*/  MOV R3, 0x0 ;  /* 0x0000000000037802 */ /* 0x000fe20000000f00 */
[----:B------:R-:W-:Y:S02]  /*5670*/  HFMA2 R12, -RZ, RZ, 0, 5.9604644775390625e-08 ;  /* 0x00000001ff0c7431 */ /* 0x000fe400000001ff */
[----:B------:R-:W-:Y:S02]  /*5680*/  IMAD.MOV.U32 R8, RZ, RZ, 0x70 ;  /* 0x00000070ff087424 */ /* 0x000fe400078e00ff */
[----:B------:R-:W-:Y:S01]  /*5690*/  IMAD.MOV.U32 R13, RZ, RZ, RZ ;  /* 0x000000ffff0d7224 */ /* 0x000fe200078e00ff */
[----:B------:R-:W3:Y:S01]  /*56a0*/  LDCU.64 UR6, c[0x4][0x88] ;  /* 0x01001100ff0677ac */ /* 0x000ee20008000a00 */
[----:B------:R-:W4:Y:S01]  /*56b0*/  LDC.64 R2, c[0x4][R3] ;  /* 0x0100000003027b82 */ /* 0x000f220000000a00 */
[----:B------:R-:W1:Y:S01]  /*56c0*/  LDCU.64 UR4, c[0x4][0x8] ;  /* 0x01000100ff0477ac */ /* 0x000e620008000a00 */
[----:B--2---:R-:W-:Y:S01]  /*56d0*/  MOV R5, UR9 ;  /* 0x0000000900057c02 */ /* 0x004fe20008000f00 */
[----:B------:R-:W-:Y:S01]  /*56e0*/  IMAD.U32 R4, RZ, RZ, UR8 ;  /* 0x00000008ff047e24 */ /* 0x000fe2000f8e00ff */
[----:B---3--:R-:W-:Y:S01]  /*56f0*/  MOV R7, UR7 ;  /* 0x0000000700077c02 */ /* 0x008fe20008000f00 */
[----:B------:R-:W-:Y:S01]  /*5700*/  IMAD.U32 R6, RZ, RZ, UR6 ;  /* 0x00000006ff067e24 */ /* 0x000fe2000f8e00ff */
[----:B-1----:R-:W-:Y:S01]  /*5710*/  MOV R11, UR5 ;  /* 0x00000005000b7c02 */ /* 0x002fe20008000f00 */
[----:B------:R-:W-:Y:S02]  /*5720*/  IMAD.U32 R10, RZ, RZ, UR4 ;  /* 0x00000004ff0a7e24 */ /* 0x000fe4000f8e00ff */
[----:B------:R-:W-:Y:S07]  /*5730*/  LEPC R20, `(.L_x_89) ;  /* 0x000000001014794e */ /* 0x000fee0000000000 */
[----:B----45:R-:W-:Y:S05]  /*5740*/  CALL.ABS.NOINC R2 ;  /* 0x0000000002007343 */ /* 0x030fea0003c00000 */
.L_x_89:
[----:B------:R-:W-:Y:S01]  /*5750*/  LOP3.LUT P0, RZ, R94, 0x1b0, RZ, 0xc0, !PT ;  /* 0x000001b05eff7812 */ /* 0x000fe2000780c0ff */
[----:B------:R-:W-:Y:S11]  /*5760*/  BSSY.RECONVERGENT B6, `(.L_x_90) ;  /* 0x0000013000067945 */ /* 0x000ff60003800200 */
[----:B------:R-:W-:Y:S01]  /*5770*/  @!UPT UIADD3 URZ, UPT, UPT, URZ, URZ, URZ ;  /* 0x000000fffffff290 */ /* 0x000fe2000fffe0ff */
[----:B------:R-:W-:Y:S05]  /*5780*/  @!P0 BRA `(.L_x_91) ;  /* 0x0000000000408947 */ /* 0x000fea0003800000 */
        /* <DEDUP_REMOVED lines=16> */
.L_x_91:
[----:B------:R-:W-:Y:S05]  /*5890*/  BSYNC.RECONVERGENT B6 ;  /* 0x0000000000067941 */ /* 0x000fea0003800200 */
.L_x_90:
[----:B------:R-:W-:Y:S01]  /*58a0*/  R2UR UR4, R86 ;  /* 0x00000000560472ca */ /* 0x000fe200000e0000 */
[----:B------:R-:W-:Y:S01]  /*58b0*/  UISETP.NE.U32.AND UP0, UPT, UR60, URZ, UPT ;  /* 0x000000ff3c00728c */ /* 0x000fe2000bf05070 */
[----:B------:R-:W-:Y:S02]  /*58c0*/  ISETP.NE.U32.AND P4, PT, R82, RZ, PT ;  /* 0x000000ff5200720c */ /* 0x000fe40003f85070 */
[----:B------:R-:W-:Y:S01]  /*58d0*/  ISETP.NE.U32.AND P2, PT, RZ, UR46, PT ;  /* 0x0000002eff007c0c */ /* 0x000fe2000bf45070 */
[----:B------:R-:W-:Y:S01]  /*58e0*/  UISETP.NE.AND.EX UP1, UPT, UR61, URZ, UPT, UP0 ;  /* 0x000000ff3d00728c */ /* 0x000fe2000bf25300 */
[----:B------:R-:W-:Y:S01]  /*58f0*/  ISETP.NE.AND.EX P4, PT, R83, RZ, PT, P4 ;  /* 0x000000ff5300720c */ /* 0x000fe20003f85340 */
[----:B------:R-:W-:Y:S01]  /*5900*/  UPLOP3.LUT UP0, UPT, UPT, UPT, UPT, 0x40, 0x4 ;  /* 0x000000000004789c */ /* 0x000fe20003f0e870 */
[----:B------:R-:W-:Y:S05]  /*5910*/  ISETP.NE.AND.EX P2, PT, RZ, UR47, PT, P2 ;  /* 0x0000002fff007c0c */ /* 0x000fea000bf45320 */
[----:B------:R-:W-:Y:S06]  /*5920*/  UISETP.NE.AND UP2, UPT, UR4, URZ, UPT ;  /* 0x000000ff0400728c */ /* 0x000fec000bf45270 */
[----:B------:R-:W-:Y:S05]  /*5930*/  PLOP3.LUT P1, PT, PT, PT, UP2, 0x80, 0x8 ;  /* 0x000000000008781c */ /* 0x000fea0003f2f028 */
[----:B------:R-:W-:Y:S06]  /*5940*/  @UP2 UPLOP3.LUT UP0, UPT, UPT, UPT, UP1, 0x80, 0x8 ;  /* 0x000000000008289c */ /* 0x000fec0003f0f010 */
[----:B------:R-:W-:Y:S01]  /*5950*/  PLOP3.LUT P0, PT, PT, PT, UP0, 0x80, 0x8 ;  /* 0x000000000008781c */ /* 0x000fe20003f0f008 */
[----:B------:R-:W-:Y:S01]  /*5960*/  @!UPT UIADD3 URZ, UPT, UPT, URZ, URZ, URZ ;  /* 0x000000fffffff290 */ /* 0x000fe2000fffe0ff */
[----:B------:R-:W-:Y:S11]  /*5970*/  BRA.U !UP1, `(.L_x_92) ;  /* 0x00000001093c7547 */ /* 0x000ff6000b800000 */
[----:B------:R-:W-:Y:S01]  /*5980*/  UISETP.NE.U32.AND UP0, UPT, UR46, URZ, UPT ;  /* 0x000000ff2e00728c */ /* 0x000fe2000bf05070 */
[----:B-1----:R-:W-:Y:S01]  /*5990*/  HFMA2 R0, -RZ, RZ, 0, 5.9604644775390625e-08 ;  /* 0x00000001ff007431 */ /* 0x002fe200000001ff */
[----:B------:R-:W1:Y:S01]  /*59a0*/  LDCU.64 UR8, c[0x0][0x358] ;  /* 0x00006b00ff0877ac */ /* 0x000e620008000a00 */
[----:B------:R-:W-:Y:S01]  /*59b0*/  IMAD.MOV.U32 R84, RZ, RZ, 0x1 ;  /* 0x00000001ff547424 */ /* 0x000fe200078e00ff */
[----:B------:R-:W-:Y:S06]  /*59c0*/  UISETP.NE.AND.EX UP0, UPT, UR47, URZ, UPT, UP0 ;  /* 0x000000ff2f00728c */ /* 0x000fec000bf05300 */
        /* <DEDUP_REMOVED lines=9> */
[----:B--23--:R-:W-:Y:S02]  /*5a60*/  @!P3 IMAD.U32 R41, RZ, RZ, UR4 ;  /* 0x00000004ff29be24 */ /* 0x00cfe4000f8e00ff */
.L_x_92:
[----:B------:R-:W-:Y:S05]  /*5a70*/  @!P4 BRA `(.L_x_93) ;  /* 0x000000000024c947 */ /* 0x000fea0003800000 */
[----:B------:R-:W-:Y:S01]  /*5a80*/  ISETP.NE.U32.AND P3, PT, R80, RZ, PT ;  /* 0x000000ff5000720c */ /* 0x000fe20003f65070 */
[----:B------:R-:W2:Y:S03]  /*5a90*/  LDCU.64 UR4, c[0x0][0x358] ;  /* 0x00006b00ff0477ac */ /* 0x000ea60008000a00 */
[----:B------:R-:W-:Y:S11]  /*5aa0*/  ISETP.NE.AND.EX P3, PT, R81, RZ, PT, P3 ;  /* 0x000000ff5100720c */ /* 0x000ff60003f65330 */
[----:B------:R-:W-:Y:S02]  /*5ab0*/  @!UPT UIADD3 URZ, UPT, UPT, URZ, URZ, URZ ;  /* 0x000000fffffff290 */ /* 0x000fe4000fffe0ff */
[----:B------:R-:W3:Y:S01]  /*5ac0*/  @P3 LDC.64 R2, c[0x0][0x8a8] ;  /* 0x00022a00ff023b82 */ /* 0x000ee20000000a00 */
[----:B-1----:R-:W-:Y:S04]  /*5ad0*/  @P3 IMAD R0, R82, UR36, RZ ;  /* 0x0000002452003c24 */ /* 0x002fe8000f8e02ff */
[----:B---3--:R-:W-:Y:S05]  /*5ae0*/  @P3 IMAD.WIDE R2, R0, 0x4, R2 ;  /* 0x0000000400023825 */ /* 0x008fea00078e0202 */
[----:B--2--5:R2:W5:Y:S02]  /*5af0*/  @P3 LDG.E R38, desc[UR4][R2.64] ;  /* 0x0000000402263981 */ /* 0x024564000c1e1900 */
[----:B--2---:R-:W3:Y:S02]  /*5b00*/  @!P3 LDC R38, c[0x0][0x8a0] ;  /* 0x00022800ff26bb82 */ /* 0x004ee40000000800 */
.L_x_93:
[----:B-----5:R-:W-:Y:S01]  /*5b10*/  FSETP.NEU.AND P4, PT, R41, RZ, PT ;  /* 0x000000ff2900720b */ /* 0x020fe20003f8d000 */
[----:B------:R-:W-:Y:S01]  /*5b20*/  BSSY B1, `(.L_x_94) ;  /* 0x0000042000017945 */ /* 0x000fe20003800000 */
[----:B------:R-:W-:Y:S01]  /*5b30*/  SEL R5, RZ, 0xffffffff, P2 ;  /* 0xffffffffff057807 */ /* 0x000fe20001000000 */
[----:B------:R-:W-:Y:S01]  /*5b40*/  IMAD.MOV.U32 R102, RZ, RZ, 0x1 ;  /* 0x00000001ff667424 */ /* 0x000fe200078e00ff */
[----:B------:R-:W-:Y:S02]  /*5b50*/  LOP3.LUT P3, RZ, R84, 0xff, RZ, 0xc0, !PT ;  /* 0x000000ff54ff7812 */ /* 0x000fe4000786c0ff */
[----:B------:R-:W-:Y:S02]  /*5b60*/  CS2R R78, SRZ ;  /* 0x00000000004e7805 */ /* 0x000fe4000001ff00 */
[----:B------:R-:W-:Y:S02]  /*5b70*/  @P1 SEL R4, RZ, 0xffffffff, P4 ;  /* 0xffffffffff041807 */ /* 0x000fe40002000000 */
[----:B------:R-:W-:Y:S02]  /*5b80*/  CS2R R76, SRZ ;  /* 0x00000000004c7805 */ /* 0x000fe4000001ff00 */
[----:B------:R-:W-:Y:S02]  /*5b90*/  LEA R2, R90, UR44, 0x3 ;  /* 0x0000002c5a027c11 */ /* 0x000fe4000f8e18ff */
[----:B------:R-:W-:Y:S02]  /*5ba0*/  CS2R R74, SRZ ;  /* 0x00000000004a7805 */ /* 0x000fe4000001ff00 */
[----:B------:R-:W-:Y:S02]  /*5bb0*/  @P0 SEL R4, R5, R4, !P3 ;  /* 0x0000000405040207 */ /* 0x000fe40005800000 */
[----:B------:R-:W-:Y:S02]  /*5bc0*/  CS2R R72, SRZ ;  /* 0x0000000000487805 */ /* 0x000fe4000001ff00 */
[----:B------:R-:W-:Y:S02]  /*5bd0*/  LEA R100, R36, UR44, 0x3 ;  /* 0x0000002c24647c11 */ /* 0x000fe4000f8e18ff */
[----:B------:R-:W-:Y:S02]  /*5be0*/  @P1 LOP3.LUT R4, R4, 0x1, RZ, 0xc0, !PT ;  /* 0x0000000104041812 */ /* 0x000fe400078ec0ff */
[----:B------:R-:W-:Y:S02]  /*5bf0*/  SHF.L.U32 R3, R92, 0x1f, RZ ;  /* 0x0000001f5c037819 */ /* 0x000fe400000006ff */
[----:B------:R-:W-:Y:S02]  /*5c00*/  ISETP.NE.U32.OR P6, PT, R4, 0x1, !P1 ;  /* 0x000000010400780c */ /* 0x000fe40004fc5470 */
[----:B------:R-:W-:Y:S02]  /*5c10*/  PLOP3.LUT P2, PT, PT, PT, UP1, 0x80, 0x8 ;  /* 0x000000000008781c */ /* 0x000fe40003f4f018 */
[C---:B------:R-:W-:Y:S02]  /*5c20*/  LEA.HI R39, R36.reuse, R36, RZ, 0x1 ;  /* 0x0000002424277211 */ /* 0x040fe400078f08ff */
[----:B------:R-:W-:Y:S02]  /*5c30*/  SEL R4, RZ, 0xffffffff, P4 ;  /* 0xffffffffff047807 */ /* 0x000fe40002000000 */
[----:B------:R-:W-:Y:S01]  /*5c40*/  P2R R96, PR, RZ, 0x40 ;  /* 0x00000040ff607803 */ /* 0x000fe20000000000 */
[C---:B-1----:R-:W-:Y:S01]  /*5c50*/  IMAD.SHL.U32 R0, R39.reuse, 0x40, RZ ;  /* 0x0000004027007824 */ /* 0x042fe200078e00ff */
[----:B------:R-:W-:Y:S03]  /*5c60*/  LOP3.LUT R39, R39, 0xffe, RZ, 0xc0, !PT ;  /* 0x00000ffe27277812 */ /* 0x000fe600078ec0ff */
[----:B------:R-:W-:Y:S02]  /*5c70*/  @P6 SHF.L.U32 R7, R89, 0x1f, RZ ;  /* 0x0000001f59076819 */ /* 0x000fe400000006ff */
[----:B------:R-:W-:Y:S01]  /*5c80*/  @P2 SEL R4, R5, R4, !P3 ;  /* 0x0000000405042207 */ /* 0x000fe20005800000 */
[----:B------:R-:W-:Y:S01]  /*5c90*/  IMAD.IADD R39, R36, 0x1, -R39 ;  /* 0x0000000124277824 */ /* 0x000fe200078e0a27 */
[----:B------:R-:W1:Y:S01]  /*5ca0*/  @P6 SYNCS.PHASECHK.TRANS64.TRYWAIT P1, [R2+URZ+0x50], R7 ;  /* 0x00005007020065a7 */ /* 0x000e6200080211ff */
[----:B------:R-:W-:Y:S02]  /*5cb0*/  LOP3.LUT R0, R0, 0xffffff80, RZ, 0xc0, !PT ;  /* 0xffffff8000007812 */ /* 0x000fe400078ec0ff */
[----:B------:R-:W-:Y:S03]  /*5cc0*/  LOP3.LUT R4, R4, 0x1, RZ, 0xc0, !PT ;  /* 0x0000000104047812 */ /* 0x000fe600078ec0ff */
[----:B------:R-:W-:Y:S01]  /*5cd0*/  IMAD.IADD R0, R37, 0x1, R0 ;  /* 0x0000000125007824 */ /* 0x000fe200078e0200 */
[----:B------:R-:W-:Y:S03]  /*5ce0*/  ISETP.NE.U32.AND P5, PT, R4, 0x1, PT ;  /* 0x000000010400780c */ /* 0x000fe60003fa5070 */
[----:B------:R-:W-:Y:S01]  /*5cf0*/  IMAD R39, R39, 0x100000, R0 ;  /* 0x0010000027277824 */ /* 0x000fe200078e0200 */
[----:B------:R-:W-:Y:S01]  /*5d00*/  P2R R103, PR, RZ, 0x20 ;  /* 0x00000020ff677803 */ /* 0x000fe20000000000 */
[----:B------:R2:W4:Y:S01]  /*5d10*/  SYNCS.PHASECHK.TRANS64.TRYWAIT P0, [R100+URZ+0xa0], R3 ;  /* 0x0000a003640075a7 */ /* 0x00052200080011ff */
[----:B-1----:R-:W-:Y:S01]  /*5d20*/  @P6 SEL R102, RZ, 0x1, !P1 ;  /* 0x00000001ff666807 */ /* 0x002fe20004800000 */
[----:B--2---:R-:W-:Y:S06]  /*5d30*/  @!P6 BRA `(.L_x_95) ;  /* 0x000000000080e947 */ /* 0x004fec0003800000 */
[----:B------:R-:W-:Y:S01]  /*5d40*/  @P5 IMAD R6, R90, 0x1000, R71 ;  /* 0x000010005a065824 */ /* 0x000fe200078e0247 */
[----:B------:R-:W1:Y:S01]  /*5d50*/  S2R R0, SR_CgaCtaId ;  /* 0x0000000000007919 */ /* 0x000e620000008800 */
[----:B------:R-:W-:Y:S01]  /*5d60*/  ISETP.NE.AND P1, PT, R102, RZ, PT ;  /* 0x000000ff6600720c */ /* 0x000fe20003f25270 */
[----:B------:R-:W-:Y:S01]  /*5d70*/  BSSY B0, `(.L_x_96) ;  /* 0x000000b000007945 */ /* 0x000fe20003800000 */
[----:B------:R-:W-:Y:S01]  /*5d80*/  @P5 VIADD R4, R6, UR44 ;  /* 0x0000002c06045c36 */ /* 0x000fe20008000000 */
[----:B------:R-:W-:Y:S02]  /*5d90*/  CS2R R74, SRZ ;  /* 0x00000000004a7805 */ /* 0x000fe4000001ff00 */
[----:B------:R-:W-:Y:S02]  /*5da0*/  CS2R R72, SRZ ;  /* 0x0000000000487805 */ /* 0x000fe4000001ff00 */
[----:B------:R-:W-:Y:S01]  /*5db0*/  CS2R R78, SRZ ;  /* 0x00000000004e7805 */ /* 0x000fe2000001ff00 */
[----:B------:R-:W-:Y:S01]  /*5dc0*/  @P5 IMAD R4, R93, -0x10, R4 ;  /* 0xfffffff05d045824 */ /* 0x000fe200078e0204 */
[----:B------:R-:W-:Y:S04]  /*5dd0*/  CS2R R76, SRZ ;  /* 0x00000000004c7805 */ /* 0x000fe8000001ff00 */
[----:B------:R-:W-:Y:S05]  /*5de0*/  @P1 BRA `(.L_x_97) ;  /* 0x00000000000c1947 */ /* 0x000fea0003800000 */
[----:B------:R-:W-:Y:S04]  /*5df0*/  SHF.L.U32 R5, R89, 0x1f, RZ ;  /* 0x0000001f59057819 */ /* 0x000fe800000006ff */
[----:B------:R-:W2:Y:S02]  /*5e00*/  SYNCS.PHASECHK.TRANS64.TRYWAIT P1, [R2+URZ+0x50], R5 ;  /* 0x00005005020075a7 */ /* 0x000ea400080211ff */
[----:B--2---:R-:W-:Y:S05]  /*5e10*/  @!P1 BRA `(.L_x_98) ;  /* 0x00000024000c9947 */ /* 0x004fea0003800000 */
.L_x_97:
[----:B------:R-:W-:Y:S05]  /*5e20*/  BSYNC B0 ;  /* 0x0000000000007941 */ /* 0x000fea0003800000 */
.L_x_96:
[----:B------:R-:W-:Y:S01]  /*5e30*/  ISETP.NE.AND P1, PT, R103, RZ, PT ;  /* 0x000000ff6700720c */ /* 0x000fe20003f25270 */
[----:B--2---:R-:W-:Y:S02]  /*5e40*/  VIADD R5, R2, 0x60 ;  /* 0x0000006002057836 */ /* 0x004fe40000000000 */
[----:B------:R-:W-:Y:S03]  /*5e50*/  VIADD R90, R90, 0x1 ;  /* 0x000000015a5a7836 */ /* 0x000fe60000000000 */
[----:B-1----:R-:W-:Y:S07]  /*5e60*/  PRMT R0, R0, 0x654, R5 ;  /* 0x0000065400007816 */ /* 0x002fee0000000005 */
[----:B------:R1:W2:Y:S04]  /*5e70*/  @P1 LDS.128 R72, [R6+UR44+0x200] ;  /* 0x0002002c06481984 */ /* 0x0002a80008000c00 */
[----:B------:R1:W1:Y:S01]  /*5e80*/  @P1 LDS.128 R76, [R4+0x210] ;  /* 0x00021000044c1984 */ /* 0x0002620000000c00 */
[C---:B------:R-:W-:Y:S01]  /*5e90*/  ISETP.NE.AND P1, PT, R90.reuse, 0x2, PT ;  /* 0x000000025a00780c */ /* 0x040fe20003f25270 */
[----:B------:R-:W-:Y:S01]  /*5ea0*/  @!PT LDS RZ, [RZ] ;  /* 0x00000000fffff984 */ /* 0x000fe20000000800 */
[----:B------:R-:W-:Y:S01]  /*5eb0*/  @!PT LDS RZ, [RZ] ;  /* 0x00000000fffff984 */ /* 0x000fe20000000800 */
[----:B------:R-:W-:Y:S01]  /*5ec0*/  @!PT LDS RZ, [RZ] ;  /* 0x00000000fffff984 */ /* 0x000fe20000000800 */
[----:B------:R-:W-:Y:S01]  /*5ed0*/  @!PT LDS RZ, [RZ] ;  /* 0x00000000fffff984 */ /* 0x000fe20000000800 */
[----:B------:R5:W-:Y:S06]  /*5ee0*/  MEMBAR.ALL.CTA ;  /* 0x0000000000007992 */ /* 0x000bec0000008000 */
[----:B-----5:R-:W5:Y:S01]  /*5ef0*/  FENCE.VIEW.ASYNC.S ;  /* 0x00000000000073c6 */ /* 0x020f620000000000 */
[----:B------:R-:W-:Y:S01]  /*5f00*/  SEL R90, R90, RZ, P1 ;  /* 0x000000ff5a5a7207 */ /* 0x000fe20000800000 */
[----:B-----5:R5:W-:Y:S02]  /*5f10*/  SYNCS.ARRIVE.TRANS64.RED.A1T0 RZ, [R0+URZ], RZ ;  /* 0x000000ff00ff79a7 */ /* 0x020be400081004ff */
[----:B-----5:R-:W-:Y:S04]  /*5f20*/  SEL R0, RZ, 0x1, P1 ;  /* 0x00000001ff007807 */ /* 0x020fe80000800000 */
[----:B--2---:R-:W-:Y:S02]  /*5f30*/  LOP3.LUT R89, R89, R0, RZ, 0x3c, !PT ;  /* 0x0000000059597212 */ /* 0x004fe400078e3cff */
.L_x_95:
[----:B------:R-:W-:Y:S05]  /*5f40*/  BSYNC B1 ;  /* 0x0000000000017941 */ /* 0x000fea0003800000 */
.L_x_94:
[----:B------:R-:W-:Y:S04]  /*5f50*/  SHF.R.U32.HI R0, RZ, 0x15, R39 ;  /* 0x00000015ff007819 */ /* 0x000fe80000011627 */
[----:B------:R-:W-:Y:S01]  /*5f60*/  LOP3.LUT P1, RZ, R0, 0x3, R85, 0x48, !PT ;  /* 0x0000000300ff7812 */ /* 0x000fe20007824855 */
[----:B------:R-:W-:Y:S01]  /*5f70*/  @!UPT UIADD3 URZ, UPT, UPT, URZ, URZ, URZ ;  /* 0x000000fffffff290 */ /* 0x000fe2000fffe0ff */
[----:B----4-:R-:W-:Y:S11]  /*5f80*/  @P0 BRA `(.L_x_99) ;  /* 0x0000000000080947 */ /* 0x010ff60003800000 */
[----:B------:R-:W2:Y:S02]  /*5f90*/  SYNCS.PHASECHK.TRANS64.TRYWAIT P0, [R100+URZ+0xa0], R3 ;  /* 0x0000a003640075a7 */ /* 0x000ea400080011ff */
[----:B--2---:R-:W-:Y:S05]  /*5fa0*/  @!P0 BRA `(.L_x_100) ;  /* 0x0000002000bc8947 */ /* 0x004fea0003800000 */
.L_x_99:
[----:B------:R-:W-:Y:S05]  /*5fb0*/  @!P1 BRA `(.L_x_101) ;  /* 0x0000000000409947 */ /* 0x000fea0003800000 */
[----:B------:R-:W4:Y:S01]  /*5fc0*/  LDCU.64 UR8, c[0x4][0x70] ;  /* 0x01000e00ff0877ac */ /* 0x000f220008000a00 */
[----:B--2---:R-:W-:Y:S01]  /*5fd0*/  MOV R3, 0x0 ;  /* 0x0000000000037802 */ /* 0x004fe20000000f00 */
[----:B------:R-:W-:Y:S02]  /*5fe0*/  HFMA2 R12, -RZ, RZ, 0, 5.9604644775390625e-08 ;  /* 0x00000001ff0c7431 */ /* 0x000fe400000001ff */
[----:B------:R-:W-:Y:S02]  /*5ff0*/  IMAD.MOV.U32 R8, RZ, RZ, 0x192 ;  /* 0x00000192ff087424 */ /* 0x000fe400078e00ff */
[----:B------:R-:W-:Y:S01]  /*6000*/  IMAD.MOV.U32 R13, RZ, RZ, RZ ;  /* 0x000000ffff0d7224 */ /* 0x000fe200078e00ff */
[----:B------:R-:W2:Y:S01]  /*6010*/  LDCU.64 UR6, c[0x4][0x78] ;  /* 0x01000f00ff0677ac */ /* 0x000ea20008000a00 */
[----:B------:R-:W3:Y:S01]  /*6020*/  LDC.64 R2, c[0x4][R3] ;  /* 0x0100000003027b82 */ /* 0x000ee20000000a00 */
[----:B------:R-:W5:Y:S01]  /*6030*/  LDCU.64 UR4, c[0x4][0x10] ;  /* 0x01000200ff0477ac */ /* 0x000f620008000a00 */
[----:B----4-:R-:W-:Y:S01]  /*6040*/  MOV R5, UR9 ;  /* 0x0000000900057c02 */ /* 0x010fe20008000f00 */
[----:B-1----:R-:W-:Y:S01]  /*6050*/  IMAD.U32 R4, RZ, RZ, UR8 ;  /* 0x00000008ff047e24 */ /* 0x002fe2000f8e00ff */
[----:B--2---:R-:W-:Y:S01]  /*6060*/  MOV R7, UR7 ;  /* 0x0000000700077c02 */ /* 0x004fe20008000f00 */
[----:B------:R-:W-:Y:S01]  /*6070*/  IMAD.U32 R6, RZ, RZ, UR6 ;  /* 0x00000006ff067e24 */ /* 0x000fe2000f8e00ff */
[----:B-----5:R-:W-:Y:S01]  /*6080*/  MOV R11, UR5 ;  /* 0x00000005000b7c02 */ /* 0x020fe20008000f00 */
[----:B------:R-:W-:Y:S02]  /*6090*/  IMAD.U32 R10, RZ, RZ, UR4 ;  /* 0x00000004ff0a7e24 */ /* 0x000fe4000f8e00ff */
[----:B------:R-:W-:Y:S07]  /*60a0*/  LEPC R20, `(.L_x_101) ;  /* 0x000000001014794e */ /* 0x000fee0000000000 */
[----:B---3--:R-:W-:Y:S05]  /*60b0*/  CALL.ABS.NOINC R2 ;  /* 0x0000000002007343 */ /* 0x008fea0003c00000 */
.L_x_101:
[-C--:B------:R-:W-:Y:S01]  /*60c0*/  F2FP.F16.E4M3.UNPACK_B R42, R72.reuse ;  /* 0x00000048ff2a723e */ /* 0x080fe200020006ff */
[----:B------:R-:W-:Y:S05]  /*60d0*/  WARPSYNC.ALL ;  /* 0x0000000000007948 */ /* 0x000fea0003800000 */
[----:B------:R-:W-:Y:S01]  /*60e0*/  R2UR UR4, R39 ;  /* 0x00000000270472ca */ /* 0x000fe200000e0000 */
[--C-:B------:R-:W-:Y:S01]  /*60f0*/  HADD2.F32 R40, -RZ, R42.reuse.H0_H0 ;  /* 0x2000002aff287230 */ /* 0x100fe20000004100 */
[----:B------:R-:W-:Y:S01]  /*6100*/  F2FP.F16.E4M3.UNPACK_B R43, R72.H1 ;  /* 0x00000048ff2b723e */ /* 0x000fe200030006ff */
[----:B------:R-:W-:Y:S01]  /*6110*/  HADD2.F32 R42, -RZ, R42.H1_H1 ;  /* 0x3000002aff2a7230 */ /* 0x000fe20000004100 */
[-C--:B------:R-:W-:Y:S01]  /*6120*/  F2FP.F16.E4M3.UNPACK_B R45, R73.reuse ;  /* 0x00000049ff2d723e */ /* 0x080fe200020006ff */
[----:B------:R-:W-:Y:S01]  /*6130*/  BSSY.RECONVERGENT B0, `(.L_x_102) ;  /* 0x0000099000007945 */ /* 0x000fe20003800200 */
[----:B------:R-:W-:Y:S01]  /*6140*/  F2FP.F16.E4M3.UNPACK_B R47, R73.H1 ;  /* 0x00000049ff2f723e */ /* 0x000fe200030006ff */
[--C-:B------:R-:W-:Y:S01]  /*6150*/  HADD2.F32 R44, -RZ, R43.reuse.H0_H0 ;  /* 0x2000002bff2c7230 */ /* 0x100fe20000004100 */
[-C--:B------:R-:W-:Y:S01]  /*6160*/  F2FP.F16.E4M3.UNPACK_B R49, R74.reuse ;  /* 0x0000004aff31723e */ /* 0x080fe200020006ff */
[----:B------:R-:W-:Y:S01]  /*6170*/  HADD2.F32 R46, -RZ, R43.H1_H1 ;  /* 0x3000002bff2e7230 */ /* 0x000fe20000004100 */
[----:B------:R-:W-:Y:S01]  /*6180*/  F2FP.F16.E4M3.UNPACK_B R51, R74.H1 ;  /* 0x0000004aff33723e */ /* 0x000fe200030006ff */
[--C-:B------:R-:W-:Y:S01]  /*6190*/  HADD2.F32 R43, -RZ, R45.reuse.H0_H0 ;  /* 0x2000002dff2b7230 */ /* 0x100fe20000004100 */
[-C--:B------:R-:W-:Y:S01]  /*61a0*/  F2FP.F16.E4M3.UNPACK_B R53, R75.reuse ;  /* 0x0000004bff35723e */ /* 0x080fe200020006ff */
[----:B-1----:R-:W-:Y:S01]  /*61b0*/  LDTM.16dp32bit_t0_t15.x32 R4, tmem[UR4] ;  /* 0x00000004000479ee */ /* 0x002fe20008a80000 */
[----:B------:R-:W3:Y:S01]  /*61c0*/  LDTM.16dp32bit_t16_t31.x32 R4, tmem[UR4+0x20] ;  /* 0x00002004000479ee */ /* 0x000ee20008aa0000 */
[----:B------:R-:W-:Y:S01]  /*61d0*/  ISETP.NE.AND P6, PT, R96, RZ, PT ;  /* 0x000000ff6000720c */ /* 0x000fe20003fc5270 */
[----:B------:R-:W-:Y:S01]  /*61e0*/  HADD2.F32 R48, -RZ, R45.H1_H1 ;  /* 0x3000002dff307230 */ /* 0x000fe20000004100 */
[----:B------:R-:W-:Y:S01]  /*61f0*/  IADD3 R109, PT, PT, R71, UR44, RZ ;  /* 0x0000002c476d7c10 */ /* 0x000fe2000fffe0ff */
[----:B------:R-:W-:Y:S01]  /*6200*/  HADD2.F32 R52, -RZ, R49.H1_H1 ;  /* 0x30000031ff347230 */ /* 0x000fe20000004100 */
[----:B------:R-:W-:Y:S01]  /*6210*/  SHF.L.U32 R108, R88, 0x4, RZ ;  /* 0x00000004586c7819 */ /* 0x000fe200000006ff */
[----:B------:R-:W-:Y:S01]  /*6220*/  HADD2.F32 R56, -RZ, R53.H1_H1 ;  /* 0x30000035ff387230 */ /* 0x000fe20000004100 */
[----:B------:R-:W-:Y:S01]  /*6230*/  F2FP.F16.E4M3.UNPACK_B R55, R75.H1 ;  /* 0x0000004bff37723e */ /* 0x000fe200030006ff */
[--C-:B------:R-:W-:Y:S01]  /*6240*/  HADD2.F32 R45, -RZ, R47.reuse.H0_H0 ;  /* 0x2000002fff2d7230 */ /* 0x100fe20000004100 */
[----:B------:R-:W-:Y:S01]  /*6250*/  IADD3 R101, PT, PT, R109, R108, RZ ;  /* 0x0000006c6d657210 */ /* 0x000fe20007ffe0ff */
[----:B------:R-:W-:Y:S01]  /*6260*/  HADD2.F32 R50, -RZ, R47.H1_H1 ;  /* 0x3000002fff327230 */ /* 0x000fe20000004100 */
[-C--:B------:R-:W-:Y:S01]  /*6270*/  F2FP.F16.E4M3.UNPACK_B R57, R76.reuse ;  /* 0x0000004cff39723e */ /* 0x080fe200020006ff */
[----:B------:R-:W-:Y:S01]  /*6280*/  HADD2.F32 R47, -RZ, R49.H0_H0 ;  /* 0x20000031ff2f7230 */ /* 0x000fe20000004100 */
[----:B------:R-:W-:Y:S01]  /*6290*/  F2FP.F16.E4M3.UNPACK_B R59, R76.H1 ;  /* 0x0000004cff3b723e */ /* 0x000fe200030006ff */
[----:B------:R-:W-:Y:S01]  /*62a0*/  HADD2.F32 R49, -RZ, R51.H0_H0 ;  /* 0x20000033ff317230 */ /* 0x000fe20000004100 */
[-C--:B------:R-:W-:Y:S01]  /*62b0*/  F2FP.F16.E4M3.UNPACK_B R61, R77.reuse ;  /* 0x0000004dff3d723e */ /* 0x080fe200020006ff */
[----:B------:R-:W-:Y:S01]  /*62c0*/  HADD2.F32 R60, -RZ, R57.H1_H1 ;  /* 0x30000039ff3c7230 */ /* 0x000fe20000004100 */
[----:B------:R-:W-:Y:S01]  /*62d0*/  F2FP.F16.E4M3.UNPACK_B R63, R77.H1 ;  /* 0x0000004dff3f723e */ /* 0x000fe200030006ff */
[----:B------:R-:W-:Y:S01]  /*62e0*/  HADD2.F32 R54, -RZ, R51.H1_H1 ;  /* 0x30000033ff367230 */ /* 0x000fe20000004100 */
[-C--:B------:R-:W-:Y:S01]  /*62f0*/  F2FP.F16.E4M3.UNPACK_B R65, R78.reuse ;  /* 0x0000004eff41723e */ /* 0x080fe200020006ff */
[----:B------:R-:W-:Y:S01]  /*6300*/  HADD2.F32 R51, -RZ, R53.H0_H0 ;  /* 0x20000035ff337230 */ /* 0x000fe20000004100 */
[----:B------:R-:W-:Y:S01]  /*6310*/  F2FP.F16.E4M3.UNPACK_B R67, R78.H1 ;  /* 0x0000004eff43723e */ /* 0x000fe200030006ff */
[----:B------:R-:W-:Y:S01]  /*6320*/  HADD2.F32 R64, -RZ, R61.H1_H1 ;  /* 0x3000003dff407230 */ /* 0x000fe20000004100 */
[----:B------:R-:W-:Y:S01]  /*6330*/  ISETP.NE.AND P0, PT, R95, RZ, PT ;  /* 0x000000ff5f00720c */ /* 0x000fe20003f05270 */
[C---:B---3--:R-:W-:Y:S01]  /*6340*/  FMUL R0, R38.reuse, R4 ;  /* 0x0000000426007220 */ /* 0x048fe20000400000 */
[C---:B------:R-:W-:Y:S01]  /*6350*/  FMUL R2, R38.reuse, R5 ;  /* 0x0000000526027220 */ /* 0x040fe20000400000 */
[C---:B------:R-:W-:Y:S01]  /*6360*/  FMUL R4, R38.reuse, R8 ;  /* 0x0000000826047220 */ /* 0x040fe20000400000 */
[C---:B------:R-:W-:Y:S01]  /*6370*/  FMUL R5, R38.reuse, R9 ;  /* 0x0000000926057220 */ /* 0x040fe20000400000 */
[C---:B------:R-:W-:Y:S01]  /*6380*/  FFMA R0, R41.reuse, R40, R0 ;  /* 0x0000002829007223 */ /* 0x040fe20000000000 */
[C---:B------:R-:W-:Y:S01]  /*6390*/  FFMA R2, R41.reuse, R42, R2 ;  /* 0x0000002a29027223 */ /* 0x040fe20000000002 */
[C---:B------:R-:W-:Y:S01]  /*63a0*/  FMUL R8, R38.reuse, R12 ;  /* 0x0000000c26087220 */ /* 0x040fe20000400000 */
[C---:B------:R-:W-:Y:S01]  /*63b0*/  FMUL R9, R38.reuse, R13 ;  /* 0x0000000d26097220 */ /* 0x040fe20000400000 */
[C---:B------:R-:W-:Y:S01]  /*63c0*/  FMUL R12, R38.reuse, R16 ;  /* 0x00000010260c7220 */ /* 0x040fe20000400000 */
[C---:B------:R-:W-:Y:S01]  /*63d0*/  FMUL R13, R38.reuse, R17 ;  /* 0x00000011260d7220 */ /* 0x040fe20000400000 */
[C---:B------:R-:W-:Y:S01]  /*63e0*/  FMUL R16, R38.reuse, R20 ;  /* 0x0000001426107220 */ /* 0x040fe20000400000 */
[C---:B------:R-:W-:Y:S01]  /*63f0*/  FMUL R17, R38.reuse, R21 ;  /* 0x0000001526117220 */ /* 0x040fe20000400000 */
[C---:B------:R-:W-:Y:S01]  /*6400*/  FMUL R20, R38.reuse, R24 ;  /* 0x0000001826147220 */ /* 0x040fe20000400000 */
[C---:B------:R-:W-:Y:S01]  /*6410*/  FMUL R21, R38.reuse, R25 ;  /* 0x0000001926157220 */ /* 0x040fe20000400000 */
[----:B------:R-:W-:Y:S02]  /*6420*/  HADD2.F32 R68, -RZ, R65.H1_H1 ;  /* 0x30000041ff447230 */ /* 0x000fe40000004100 */
[C---:B------:R-:W-:Y:S01]  /*6430*/  FMUL R24, R38.reuse, R28 ;  /* 0x0000001c26187220 */ /* 0x040fe20000400000 */
[C---:B------:R-:W-:Y:S01]  /*6440*/  FMUL R25, R38.reuse, R29 ;  /* 0x0000001d26197220 */ /* 0x040fe20000400000 */
[C---:B------:R-:W-:Y:S01]  /*6450*/  FMUL R28, R38.reuse, R32 ;  /* 0x00000020261c7220 */ /* 0x040fe20000400000 */
[C---:B------:R-:W-:Y:S01]  /*6460*/  FMUL R29, R38.reuse, R33 ;  /* 0x00000021261d7220 */ /* 0x040fe20000400000 */
[C---:B--2---:R-:W-:Y:S01]  /*6470*/  FMUL R3, R38.reuse, R6 ;  /* 0x0000000626037220 */ /* 0x044fe20000400000 */
[C---:B------:R-:W-:Y:S01]  /*6480*/  FMUL R7, R38.reuse, R7 ;  /* 0x0000000726077220 */ /* 0x040fe20000400000 */
[C---:B------:R-:W-:Y:S01]  /*6490*/  FMUL R6, R38.reuse, R10 ;  /* 0x0000000a26067220 */ /* 0x040fe20000400000 */
[C---:B------:R-:W-:Y:S01]  /*64a0*/  FMUL R11, R38.reuse, R11 ;  /* 0x0000000b260b7220 */ /* 0x040fe20000400000 */
[C---:B------:R-:W-:Y:S01]  /*64b0*/  FFMA R3, R41.reuse, R44, R3 ;  /* 0x0000002c29037223 */ /* 0x040fe20000000003 */
[C---:B------:R-:W-:Y:S01]  /*64c0*/  FFMA R7, R41.reuse, R46, R7 ;  /* 0x0000002e29077223 */ /* 0x040fe20000000007 */
[C---:B------:R-:W-:Y:S01]  /*64d0*/  FFMA R4, R41.reuse, R43, R4 ;  /* 0x0000002b29047223 */ /* 0x040fe20000000004 */
[----:B------:R-:W-:Y:S01]  /*64e0*/  F2FP.F16.E4M3.UNPACK_B R40, R79 ;  /* 0x0000004fff28723e */ /* 0x000fe200020006ff */
[C---:B------:R-:W-:Y:S01]  /*64f0*/  FFMA R5, R41.reuse, R48, R5 ;  /* 0x0000003029057223 */ /* 0x040fe20000000005 */
[C---:B------:R-:W-:Y:S01]  /*6500*/  FFMA R6, R41.reuse, R45, R6 ;  /* 0x0000002d29067223 */ /* 0x040fe20000000006 */
[----:B------:R-:W-:Y:S01]  /*6510*/  F2FP.F16.E4M3.UNPACK_B R42, R79.H1 ;  /* 0x0000004fff2a723e */ /* 0x000fe200030006ff */
[C---:B------:R-:W-:Y:S01]  /*6520*/  FFMA R11, R41.reuse, R50, R11 ;  /* 0x00000032290b7223 */ /* 0x040fe2000000000b */
[----:B------:R-:W-:Y:S01]  /*6530*/  FFMA R8, R41, R47, R8 ;  /* 0x0000002f29087223 */ /* 0x000fe20000000008 */
[----:B------:R-:W-:Y:S01]  /*6540*/  F2FP.SATFINITE.E4M3.F32.PACK_AB_MERGE_C R97, R7, R3, RZ ;  /* 0x000000030761723e */ /* 0x000fe200048070ff */
[C---:B------:R-:W-:Y:S01]  /*6550*/  FFMA R9, R41.reuse, R52, R9 ;  /* 0x0000003429097223 */ /* 0x040fe20000000009 */
[----:B------:R-:W-:Y:S01]  /*6560*/  FMUL R10, R38, R14 ;  /* 0x0000000e260a7220 */ /* 0x000fe20000400000 */
[----:B------:R-:W-:Y:S01]  /*6570*/  LEA R109, R90, UR44, 0x3 ;  /* 0x0000002c5a6d7c11 */ /* 0x000fe2000f8e18ff */
[----:B------:R-:W-:Y:S01]  /*6580*/  FMUL R15, R38, R15 ;  /* 0x0000000f260f7220 */ /* 0x000fe20000400000 */
[--C-:B------:R-:W-:Y:S01]  /*6590*/  HADD2.F32 R53, -RZ, R55.reuse.H0_H0 ;  /* 0x20000037ff357230 */ /* 0x100fe20000004100 */
[----:B------:R-:W-:Y:S01]  /*65a0*/  F2FP.SATFINITE.E4M3.F32.PACK_AB_MERGE_C R96, R2, R0, R97 ;  /* 0x000000000260723e */ /* 0x000fe20004807061 */
[----:B------:R-:W-:Y:S01]  /*65b0*/  FFMA R10, R41, R49, R10 ;  /* 0x00000031290a7223 */ /* 0x000fe2000000000a */
[----:B------:R-:W-:Y:S01]  /*65c0*/  F2FP.SATFINITE.E4M3.F32.PACK_AB_MERGE_C R97, R11, R6, RZ ;  /* 0x000000060b61723e */ /* 0x000fe200048070ff */
[C---:B------:R-:W-:Y:S01]  /*65d0*/  FFMA R15, R41.reuse, R54, R15 ;  /* 0x00000036290f7223 */ /* 0x040fe2000000000f */
[C---:B------:R-:W-:Y:S01]  /*65e0*/  FFMA R12, R41.reuse, R51, R12 ;  /* 0x00000033290c7223 */ /* 0x040fe2000000000c */
[----:B------:R-:W-:Y:S01]  /*65f0*/  FFMA R13, R41, R56, R13 ;  /* 0x00000038290d7223 */ /* 0x000fe2000000000d */
[----:B------:R-:W-:Y:S01]  /*6600*/  F2FP.SATFINITE.E4M3.F32.PACK_AB_MERGE_C R97, R5, R4, R97 ;  /* 0x000000040561723e */ /* 0x000fe20004807061 */
[----:B------:R-:W-:Y:S01]  /*6610*/  HADD2.F32 R58, -RZ, R55.H1_H1 ;  /* 0x30000037ff3a7230 */ /* 0x000fe20000004100 */
[----:B------:R-:W-:Y:S01]  /*6620*/  F2FP.SATFINITE.E4M3.F32.PACK_AB_MERGE_C R98, R15, R10, RZ ;  /* 0x0000000a0f62723e */ /* 0x000fe200048070ff */
[----:B------:R-:W-:Y:S02]  /*6630*/  HADD2.F32 R55, -RZ, R57.H0_H0 ;  /* 0x20000039ff377230 */ /* 0x000fe40000004100 */
[C---:B------:R-:W-:Y:S01]  /*6640*/  FMUL R14, R38.reuse, R18 ;  /* 0x00000012260e7220 */ /* 0x040fe20000400000 */
[C---:B------:R-:W-:Y:S01]  /*6650*/  FMUL R19, R38.reuse, R19 ;  /* 0x0000001326137220 */ /* 0x040fe20000400000 */
[--C-:B------:R-:W-:Y:S02]  /*6660*/  HADD2.F32 R57, -RZ, R59.reuse.H0_H0 ;  /* 0x2000003bff397230 */ /* 0x100fe40000004100 */
[C---:B------:R-:W-:Y:S01]  /*6670*/  FMUL R18, R38.reuse, R22 ;  /* 0x0000001626127220 */ /* 0x040fe20000400000 */
[C---:B------:R-:W-:Y:S01]  /*6680*/  FFMA R14, R41.reuse, R53, R14 ;  /* 0x00000035290e7223 */ /* 0x040fe2000000000e */
[----:B------:R-:W-:Y:S02]  /*6690*/  HADD2.F32 R62, -RZ, R59.H1_H1 ;  /* 0x3000003bff3e7230 */ /* 0x000fe40000004100 */
[C---:B------:R-:W-:Y:S01]  /*66a0*/  FFMA R19, R41.reuse, R58, R19 ;  /* 0x0000003a29137223 */ /* 0x040fe20000000013 */
[----:B------:R-:W-:Y:S02]  /*66b0*/  HADD2.F32 R59, -RZ, R61.H0_H0 ;  /* 0x2000003dff3b7230 */ /* 0x000fe40000004100 */
[C---:B------:R-:W-:Y:S01]  /*66c0*/  FMUL R23, R38.reuse, R23 ;  /* 0x0000001726177220 */ /* 0x040fe20000400000 */
[C---:B------:R-:W-:Y:S01]  /*66d0*/  FFMA R16, R41.reuse, R55, R16 ;  /* 0x0000003729107223 */ /* 0x040fe20000000010 */
[C---:B------:R-:W-:Y:S01]  /*66e0*/  FFMA R17, R41.reuse, R60, R17 ;  /* 0x0000003c29117223 */ /* 0x040fe20000000011 */
[--C-:B------:R-:W-:Y:S02]  /*66f0*/  HADD2.F32 R61, -RZ, R63.reuse.H0_H0 ;  /* 0x2000003fff3d7230 */ /* 0x100fe40000004100 */
[C---:B------:R-:W-:Y:S01]  /*6700*/  FFMA R18, R41.reuse, R57, R18 ;  /* 0x0000003929127223 */ /* 0x040fe20000000012 */
[----:B------:R-:W-:Y:S02]  /*6710*/  HADD2.F32 R66, -RZ, R63.H1_H1 ;  /* 0x3000003fff427230 */ /* 0x000fe40000004100 */
[C---:B------:R-:W-:Y:S01]  /*6720*/  FMUL R22, R38.reuse, R26 ;  /* 0x0000001a26167220 */ /* 0x040fe20000400000 */
[----:B------:R-:W-:Y:S02]  /*6730*/  HADD2.F32 R63, -RZ, R65.H0_H0 ;  /* 0x20000041ff3f7230 */ /* 0x000fe40000004100 */
[C---:B------:R-:W-:Y:S01]  /*6740*/  FFMA R23, R41.reuse, R62, R23 ;  /* 0x0000003e29177223 */ /* 0x040fe20000000017 */
[C---:B------:R-:W-:Y:S01]  /*6750*/  FMUL R27, R38.reuse, R27 ;  /* 0x0000001b261b7220 */ /* 0x040fe20000400000 */
[C---:B------:R-:W-:Y:S01]  /*6760*/  FFMA R20, R41.reuse, R59, R20 ;  /* 0x0000003b29147223 */ /* 0x040fe20000000014 */
[C---:B------:R-:W-:Y:S01]  /*6770*/  FFMA R21, R41.reuse, R64, R21 ;  /* 0x0000004029157223 */ /* 0x040fe20000000015 */
[--C-:B------:R-:W-:Y:S02]  /*6780*/  HADD2.F32 R65, -RZ, R67.reuse.H0_H0 ;  /* 0x20000043ff417230 */ /* 0x100fe40000004100 */
[C---:B------:R-:W-:Y:S01]  /*6790*/  FFMA R22, R41.reuse, R61, R22 ;  /* 0x0000003d29167223 */ /* 0x040fe20000000016 */
[----:B------:R-:W-:Y:S02]  /*67a0*/  HADD2.F32 R70, -RZ, R67.H1_H1 ;  /* 0x30000043ff467230 */ /* 0x000fe40000004100 */
[C---:B------:R-:W-:Y:S01]  /*67b0*/  FMUL R26, R38.reuse, R30 ;  /* 0x0000001e261a7220 */ /* 0x040fe20000400000 */
[--C-:B------:R-:W-:Y:S02]  /*67c0*/  HADD2.F32 R67, -RZ, R40.reuse.H0_H0 ;  /* 0x20000028ff437230 */ /* 0x100fe40000004100 */
[C---:B------:R-:W-:Y:S01]  /*67d0*/  FFMA R27, R41.reuse, R66, R27 ;  /* 0x00000042291b7223 */ /* 0x040fe2000000001b */
[C---:B------:R-:W-:Y:S01]  /*67e0*/  FMUL R31, R38.reuse, R31 ;  /* 0x0000001f261f7220 */ /* 0x040fe20000400000 */
[C---:B------:R-:W-:Y:S01]  /*67f0*/  FFMA R24, R41.reuse, R63, R24 ;  /* 0x0000003f29187223 */ /* 0x040fe20000000018 */
[----:B------:R-:W-:Y:S02]  /*6800*/  HADD2.F32 R40, -RZ, R40.H1_H1 ;  /* 0x30000028ff287230 */ /* 0x000fe40000004100 */
[C---:B------:R-:W-:Y:S01]  /*6810*/  FFMA R25, R41.reuse, R68, R25 ;  /* 0x0000004429197223 */ /* 0x040fe20000000019 */
[--C-:B------:R-:W-:Y:S02]  /*6820*/  HADD2.F32 R69, -RZ, R42.reuse.H0_H0 ;  /* 0x2000002aff457230 */ /* 0x100fe40000004100 */
[C---:B------:R-:W-:Y:S01]  /*6830*/  FFMA R26, R41.reuse, R65, R26 ;  /* 0x00000041291a7223 */ /* 0x040fe2000000001a */
[----:B------:R-:W-:Y:S02]  /*6840*/  HADD2.F32 R42, -RZ, R42.H1_H1 ;  /* 0x3000002aff2a7230 */ /* 0x000fe40000004100 */
[C---:B------:R-:W-:Y:S01]  /*6850*/  FMUL R30, R38.reuse, R34 ;  /* 0x00000022261e7220 */ /* 0x040fe20000400000 */
[----:B------:R-:W-:Y:S01]  /*6860*/  FFMA R31, R41, R70, R31 ;  /* 0x00000046291f7223 */ /* 0x000fe2000000001f */
[----:B------:R-:W-:Y:S01]  /*6870*/  FMUL R35, R38, R35 ;  /* 0x0000002326237220 */ /* 0x000fe20000400000 */
[----:B------:R-:W-:Y:S01]  /*6880*/  F2FP.SATFINITE.E4M3.F32.PACK_AB_MERGE_C R99, R19, R14, RZ ;  /* 0x0000000e1363723e */ /* 0x000fe200048070ff */
[C---:B------:R-:W-:Y:S01]  /*6890*/  FFMA R28, R41.reuse, R67, R28 ;  /* 0x00000043291c7223 */ /* 0x040fe2000000001c */
[C---:B------:R-:W-:Y:S01]  /*68a0*/  FFMA R29, R41.reuse, R40, R29 ;  /* 0x00000028291d7223 */ /* 0x040fe2000000001d */
[C---:B------:R-:W-:Y:S01]  /*68b0*/  FFMA R30, R41.reuse, R69, R30 ;  /* 0x00000045291e7223 */ /* 0x040fe2000000001e */
[----:B------:R-:W-:Y:S01]  /*68c0*/  FFMA R35, R41, R42, R35 ;  /* 0x0000002a29237223 */ /* 0x000fe20000000023 */
[----:B------:R-:W-:Y:S02]  /*68d0*/  F2FP.SATFINITE.E4M3.F32.PACK_AB_MERGE_C R98, R9, R8, R98 ;  /* 0x000000080962723e */ /* 0x000fe40004807062 */
[----:B------:R-:W-:Y:S02]  /*68e0*/  F2FP.SATFINITE.E4M3.F32.PACK_AB_MERGE_C R99, R13, R12, R99 ;  /* 0x0000000c0d63723e */ /* 0x000fe40004807063 */
[----:B------:R-:W-:Y:S02]  /*68f0*/  F2FP.SATFINITE.E4M3.F32.PACK_AB_MERGE_C R104, R23, R18, RZ ;  /* 0x000000121768723e */ /* 0x000fe400048070ff */
[----:B------:R-:W-:Y:S01]  /*6900*/  F2FP.SATFINITE.E4M3.F32.PACK_AB_MERGE_C R105, R27, R22, RZ ;  /* 0x000000161b69723e */ /* 0x000fe200048070ff */
[----:B------:R1:W-:Y:S01]  /*6910*/  STS.128 [R71+UR44+0x2200], R96 ;  /* 0x0022006047007988 */ /* 0x0003e20008000c2c */
[----:B------:R-:W-:Y:S02]  /*6920*/  F2FP.SATFINITE.E4M3.F32.PACK_AB_MERGE_C R110, R31, R26, RZ ;  /* 0x0000001a1f6e723e */ /* 0x000fe400048070ff */
[----:B------:R-:W-:Y:S02]  /*6930*/  F2FP.SATFINITE.E4M3.F32.PACK_AB_MERGE_C R111, R35, R30, RZ ;  /* 0x0000001e236f723e */ /* 0x000fe400048070ff */
[----:B------:R-:W-:Y:S02]  /*6940*/  F2FP.SATFINITE.E4M3.F32.PACK_AB_MERGE_C R104, R17, R16, R104 ;  /* 0x000000101168723e */ /* 0x000fe40004807068 */
[----:B------:R-:W-:Y:S02]  /*6950*/  F2FP.SATFINITE.E4M3.F32.PACK_AB_MERGE_C R105, R21, R20, R105 ;  /* 0x000000141569723e */ /* 0x000fe40004807069 */
[----:B------:R-:W-:Y:S02]  /*6960*/  F2FP.SATFINITE.E4M3.F32.PACK_AB_MERGE_C R106, R25, R24, R110 ;  /* 0x00000018196a723e */ /* 0x000fe4000480706e */
[----:B------:R-:W-:Y:S02]  /*6970*/  F2FP.SATFINITE.E4M3.F32.PACK_AB_MERGE_C R107, R29, R28, R111 ;  /* 0x0000001c1d6b723e */ /* 0x000fe4000480706f */
[----:B------:R-:W-:Y:S03]  /*6980*/  @P6 SHF.L.U32 R110, R89, 0x1f, RZ ;  /* 0x0000001f596e6819 */ /* 0x000fe600000006ff */
[----:B------:R1:W-:Y:S01]  /*6990*/  STS.128 [R101+0x2210], R104 ;  /* 0x0022106865007388 */ /* 0x0003e20000000c00 */
[----:B------:R-:W-:Y:S01]  /*69a0*/  @!PT LDS RZ, [RZ] ;  /* 0x00000000fffff984 */ /* 0x000fe20000000800 */
[----:B------:R-:W-:Y:S01]  /*69b0*/  @!PT LDS RZ, [RZ] ;  /* 0x00000000fffff984 */ /* 0x000fe20000000800 */
[----:B------:R-:W-:Y:S01]  /*69c0*/  @!PT LDS RZ, [RZ] ;  /* 0x00000000fffff984 */ /* 0x000fe20000000800 */
[----:B------:R-:W-:Y:S01]  /*69d0*/  @!PT LDS RZ, [RZ] ;  /* 0x00000000fffff984 */ /* 0x000fe20000000800 */
[----:B------:R2:W-:Y:S07]  /*69e0*/  MEMBAR.ALL.CTA ;  /* 0x0000000000007992 */ /* 0x0005ee0000008000 */
[----:B--2---:R-:W2:Y:S02]  /*69f0*/  FENCE.VIEW.ASYNC.S ;  /* 0x00000000000073c6 */ /* 0x004ea40000000000 */
[----:B--2---:R-:W-:Y:S06]  /*6a00*/  BAR.SYNC.DEFER_BLOCKING 0x1, 0x80 ;  /* 0x0042000000007b1d */ /* 0x004fec0000010000 */
[----:B------:R-:W-:Y:S05]  /*6a10*/  @P0 BRA `(.L_x_103) ;  /* 0x0000000000280947 */ /* 0x000fea0003800000 */
[----:B------:R-:W2:Y:S01]  /*6a20*/  LDCU.64 UR6, c[0x0][0x348] ;  /* 0x00006900ff0677ac */ /* 0x000ea20008000a00 */
[----:B------:R-:W-:Y:S01]  /*6a30*/  UIADD3 UR4, UPT, UPT, UR44, 0x2200, URZ ;  /* 0x000022002c047890 */ /* 0x000fe2000fffe0ff */
[----:B------:R-:W-:Y:S05]  /*6a40*/  UMOV UR51, UR36 ;  /* 0x0000002400337c82 */ /* 0x000fea0008000000 */
[----:B------:R-:W-:Y:S04]  /*6a50*/  MOV R94, UR4 ;  /* 0x00000004005e7c02 */ /* 0x000fe80008000f00 */
[----:B------:R-:W-:Y:S01]  /*6a60*/  R2UR UR48, R94 ;  /* 0x000000005e3072ca */ /* 0x000fe200000e0000 */
[----:B--2---:R-:W-:Y:S04]  /*6a70*/  UIADD3 UR4, UP0, UPT, UR6, 0x680, URZ ;  /* 0x0000068006047890 */ /* 0x004fe8000ff1e0ff */
[----:B------:R-:W-:Y:S09]  /*6a80*/  UIADD3.X UR5, UPT, UPT, URZ, UR7, URZ, UP0, !UPT ;  /* 0x00000007ff057290 */ /* 0x000ff200087fe4ff */
[----:B------:R2:W-:Y:S01]  /*6a90*/  UTMASTG.3D [UR48], [UR4] ;  /* 0x00000030040073b5 */ /* 0x0005e20008010000 */
[----:B------:R0:W-:Y:S01]  /*6aa0*/  UTMACMDFLUSH ;  /* 0x00000000000079b7 */ /* 0x0001e20000000000 */
[----:B--2---:R-:W-:Y:S04]  /*6ab0*/  DEPBAR.LE SB0, 0x1 ;  /* 0x000080400000791a */ /* 0x004fe80000000000 */
.L_x_103:
[----:B------:R-:W-:Y:S05]  /*6ac0*/  BSYNC.RECONVERGENT B0 ;  /* 0x0000000000007941 */ /* 0x000fea0003800200 */
.L_x_102:
[----:B------:R-:W-:Y:S06]  /*6ad0*/  BAR.SYNC.DEFER_BLOCKING 0x1, 0x80 ;  /* 0x0042000000007b1d */ /* 0x000fec0000010000 */
[----:B------:R-:W2:Y:S01]  /*6ae0*/  @P6 SYNCS.PHASECHK.TRANS64.TRYWAIT P0, [R109+URZ+0x50], R110 ;  /* 0x0000506e6d0065a7 */ /* 0x000ea200080011ff */
[----:B------:R-:W-:Y:S01]  /*6af0*/  BSSY B1, `(.L_x_104) ;  /* 0x0000020000017945 */ /* 0x000fe20003800000 */
[----:B--2---:R-:W-:Y:S03]  /*6b00*/  @P6 SEL R102, RZ, 0x1, !P0 ;  /* 0x00000001ff666807 */ /* 0x004fe60004000000 */
[----:B------:R-:W-:Y:S05]  /*6b10*/  @!P6 BRA `(.L_x_105) ;  /* 0x000000000074e947 */ /* 0x000fea0003800000 */
[----:B------:R-:W-:Y:S01]  /*6b20*/  ISETP.NE.AND P1, PT, R103, RZ, PT ;  /* 0x000000ff6700720c */ /* 0x000fe20003f25270 */
[----:B------:R-:W2:Y:S01]  /*6b30*/  S2R R0, SR_CgaCtaId ;  /* 0x0000000000007919 */ /* 0x000ea20000008800 */
[----:B------:R-:W-:Y:S01]  /*6b40*/  ISETP.NE.AND P0, PT, R102, RZ, PT ;  /* 0x000000ff6600720c */ /* 0x000fe20003f05270 */
[----:B------:R-:W-:Y:S10]  /*6b50*/  BSSY B0, `(.L_x_106) ;  /* 0x0000008000007945 */ /* 0x000ff40003800000 */
[----:B------:R-:W-:Y:S05]  /*6b60*/  @P1 IMAD R2, R90, 0x1000, R71 ;  /* 0x000010005a021824 */ /* 0x000fea00078e0247 */
[----:B------:R-:W-:Y:S05]  /*6b70*/  @P1 IADD3 R3, PT, PT, R2, UR44, RZ ;  /* 0x0000002c02031c10 */ /* 0x000fea000fffe0ff */
[----:B------:R-:W-:Y:S01]  /*6b80*/  @P1 IMAD.IADD R3, R3, 0x1, R108 ;  /* 0x0000000103031824 */ /* 0x000fe200078e026c */
[----:B------:R-:W-:Y:S06]  /*6b90*/  @P0 BRA `(.L_x_107) ;  /* 0x00000000000c0947 */ /* 0x000fec0003800000 */
[----:B------:R-:W-:Y:S04]  /*6ba0*/  SHF.L.U32 R4, R89, 0x1f, RZ ;  /* 0x0000001f59047819 */ /* 0x000fe800000006ff */
[----:B------:R-:W3:Y:S02]  /*6bb0*/  SYNCS.PHASECHK.TRANS64.TRYWAIT P0, [R109+URZ+0x50], R4 ;  /* 0x000050046d0075a7 */ /* 0x000ee400080011ff */
[----:B---3--:R-:W-:Y:S05]  /*6bc0*/  @!P0 BRA `(.L_x_108) ;  /* 0x0000001400c88947 */ /* 0x008fea0003800000 */
.L_x_107:
[----:B------:R-:W-:Y:S05]  /*6bd0*/  BSYNC B0 ;  /* 0x0000000000007941 */ /* 0x000fea0003800000 */
.L_x_106:
[----:B------:R-:W-:Y:S01]  /*6be0*/  ISETP.NE.AND P0, PT, R103, RZ, PT ;  /* 0x000000ff6700720c */ /* 0x000fe20003f05270 */
[----:B---3--:R-:W-:Y:S02]  /*6bf0*/  VIADD R109, R109, 0x60 ;  /* 0x000000606d6d7836 */ /* 0x008fe40000000000 */
[----:B------:R-:W-:Y:S03]  /*6c00*/  VIADD R90, R90, 0x1 ;  /* 0x000000015a5a7836 */ /* 0x000fe60000000000 */
[----:B--2---:R-:W-:Y:S07]  /*6c10*/  PRMT R0, R0, 0x654, R109 ;  /* 0x0000065400007816 */ /* 0x004fee000000006d */
[----:B------:R2:W3:Y:S04]  /*6c20*/  @P0 LDS.128 R72, [R2+UR44+0x200] ;  /* 0x0002002c02480984 */ /* 0x0004e80008000c00 */
[----:B------:R2:W4:Y:S01]  /*6c30*/  @P0 LDS.128 R76, [R3+0x210] ;  /* 0x00021000034c0984 */ /* 0x0005220000000c00 */
        /* <DEDUP_REMOVED lines=10> */
[----:B--23--:R-:W-:Y:S02]  /*6ce0*/  LOP3.LUT R89, R89, R0, RZ, 0x3c, !PT ;  /* 0x0000000059597212 */ /* 0x00cfe400078e3cff */
.L_x_105:
[----:B------:R-:W-:Y:S05]  /*6cf0*/  BSYNC B1 ;  /* 0x0000000000017941 */ /* 0x000fea0003800000 */
.L_x_104:
[----:B------:R-:W-:Y:S05]  /*6d00*/  VIADD R0, R39, 0x40 ;  /* 0x0000004027007836 */ /* 0x000fea0000000000 */
[----:B------:R-:W-:Y:S04]  /*6d10*/  SHF.R.U32.HI R0, RZ, 0x15, R0 ;  /* 0x00000015ff007819 */ /* 0x000fe80000011600 */
[----:B------:R-:W-:Y:S11]  /*6d20*/  LOP3.LUT P0, RZ, R0, 0x3, R85, 0x48, !PT ;  /* 0x0000000300ff7812 */ /* 0x000ff60007804855 */
[----:B------:R-:W-:Y:S02]  /*6d30*/  @!UPT UIADD3 URZ, UPT, UPT, URZ, URZ, URZ ;  /* 0x000000fffffff290 */ /* 0x000fe4000fffe0ff */
[----:B------:R-:W-:Y:S05]  /*6d40*/  @!P0 BRA `(.L_x_109) ;  /* 0x0000000000408947 */ /* 0x000fea0003800000 */
[----:B------:R-:W2:Y:S01]  /*6d50*/  LDCU.64 UR8, c[0x4][0x70] ;  /* 0x01000e00ff0877ac */ /* 0x000ea20008000a00 */
[----:B------:R-:W-:Y:S01]  /*6d60*/  MOV R3, 0x0 ;  /* 0x0000000000037802 */ /* 0x000fe20000000f00 */
[----:B------:R-:W-:Y:S02]  /*6d70*/  HFMA2 R12, -RZ, RZ, 0, 5.9604644775390625e-08 ;  /* 0x00000001ff0c7431 */ /* 0x000fe400000001ff */
[----:B------:R-:W-:Y:S02]  /*6d80*/  IMAD.MOV.U32 R8, RZ, RZ, 0x192 ;  /* 0x00000192ff087424 */ /* 0x000fe400078e00ff */
[----:B------:R-:W-:Y:S01]  /*6d90*/  IMAD.MOV.U32 R13, RZ, RZ, RZ ;  /* 0x000000ffff0d7224 */ /* 0x000fe200078e00ff */
[----:B------:R-:W3:Y:S01]  /*6da0*/  LDCU.64 UR6, c[0x4][0x78] ;  /* 0x01000f00ff0677ac */ /* 0x000ee20008000a00 */
[----:B------:R-:W1:Y:S01]  /*6db0*/  LDC.64 R2, c[0x4][R3] ;  /* 0x0100000003027b82 */ /* 0x000e620000000a00 */
[----:B------:R-:W5:Y:S01]  /*6dc0*/  LDCU.64 UR4, c[0x4][0x10] ;  /* 0x01000200ff0477ac */ /* 0x000f620008000a00 */
[----:B--2---:R-:W-:Y:S01]  /*6dd0*/  MOV R5, UR9 ;  /* 0x0000000900057c02 */ /* 0x004fe20008000f00 */
[----:B------:R-:W-:Y:S01]  /*6de0*/  IMAD.U32 R4, RZ, RZ, UR8 ;  /* 0x00000008ff047e24 */ /* 0x000fe2000f8e00ff */
[----:B---3--:R-:W-:Y:S01]  /*6df0*/  MOV R7, UR7 ;  /* 0x0000000700077c02 */ /* 0x008fe20008000f00 */
[----:B------:R-:W-:Y:S01]  /*6e00*/  IMAD.U32 R6, RZ, RZ, UR6 ;  /* 0x00000006ff067e24 */ /* 0x000fe2000f8e00ff */
[----:B-----5:R-:W-:Y:S01]  /*6e10*/  MOV R11, UR5 ;  /* 0x00000005000b7c02 */ /* 0x020fe20008000f00 */
[----:B------:R-:W-:Y:S02]  /*6e20*/  IMAD.U32 R10, RZ, RZ, UR4 ;  /* 0x00000004ff0a7e24 */ /* 0x000fe4000f8e00ff */
[----:B------:R-:W-:Y:S07]  /*6e30*/  LEPC R20, `(.L_x_109) ;  /* 0x000000001014794e */ /* 0x000fee0000000000 */
[----:B-1--4-:R-:W-:Y:S05]  /*6e40*/  CALL.ABS.NOINC R2 ;  /* 0x0000000002007343 */ /* 0x012fea0003c00000 */
.L_x_109:
[----:B------:R-:W-:Y:S01]  /*6e50*/  ISETP.NE.AND P0, PT, R95, RZ, PT ;  /* 0x000000ff5f00720c */ /* 0x000fe20003f05270 */
[----:B------:R-:W-:Y:S05]  /*6e60*/  WARPSYNC.ALL ;  /* 0x0000000000007948 */ /* 0x000fea0003800000 */
[----:B------:R-:W-:Y:S01]  /*6e70*/  R2UR UR4, R39 ;  /* 0x00000000270472ca */ /* 0x000fe200000e0000 */
[----:B------:R-:W2:Y:S01]  /*6e80*/  S2UR UR6, SR_CgaCtaId ;  /* 0x00000000000679c3 */ /* 0x000ea20000008800 */
[-C--:B------:R-:W-:Y:S01]  /*6e90*/  F2FP.F16.E4M3.UNPACK_B R42, R72.reuse ;  /* 0x00000048ff2a723e */ /* 0x080fe200020006ff */
[----:B------:R-:W-:Y:S01]  /*6ea0*/  BSSY.RECONVERGENT B0, `(.L_x_110) ;  /* 0x000009c000007945 */ /* 0x000fe20003800200 */
[----:B------:R-:W-:Y:S02]  /*6eb0*/  F2FP.F16.E4M3.UNPACK_B R72, R72.H1 ;  /* 0x00000048ff48723e */ /* 0x000fe400030006ff */
[-C--:B------:R-:W-:Y:S01]  /*6ec0*/  F2FP.F16.E4M3.UNPACK_B R46, R73.reuse ;  /* 0x00000049ff2e723e */ /* 0x080fe200020006ff */
[--C-:B------:R-:W-:Y:S01]  /*6ed0*/  HADD2.F32 R40, -RZ, R42.reuse.H0_H0 ;  /* 0x2000002aff287230 */ /* 0x100fe20000004100 */
[----:B------:R-:W-:Y:S01]  /*6ee0*/  F2FP.F16.E4M3.UNPACK_B R73, R73.H1 ;  /* 0x00000049ff49723e */ /* 0x000fe200030006ff */
[----:B------:R-:W-:Y:S01]  /*6ef0*/  HADD2.F32 R42, -RZ, R42.H1_H1 ;  /* 0x3000002aff2a7230 */ /* 0x000fe20000004100 */
[-C--:B------:R-:W-:Y:S01]  /*6f00*/  F2FP.F16.E4M3.UNPACK_B R50, R74.reuse ;  /* 0x0000004aff32723e */ /* 0x080fe200020006ff */
[----:B------:R-:W-:Y:S01]  /*6f10*/  HADD2.F32 R43, -RZ, R72.H0_H0 ;  /* 0x20000048ff2b7230 */ /* 0x000fe20000004100 */
[----:B------:R-:W-:Y:S01]  /*6f20*/  F2FP.F16.E4M3.UNPACK_B R74, R74.H1 ;  /* 0x0000004aff4a723e */ /* 0x000fe200030006ff */
[----:B------:R-:W-:Y:S01]  /*6f30*/  LDTM.16dp32bit_t0_t15.x32 R4, tmem[UR4+0x40] ;  /* 0x00004004000479ee */ /* 0x000fe20008a80000 */
[----:B------:R-:W3:Y:S01]  /*6f40*/  LDTM.16dp32bit_t16_t31.x32 R4, tmem[UR4+0x60] ;  /* 0x00006004000479ee */ /* 0x000ee20008aa0000 */
[----:B------:R-:W-:Y:S01]  /*6f50*/  NOP ;  /* 0x0000000000007918 */ /* 0x000fe20000000000 */
[--C-:B------:R-:W-:Y:S01]  /*6f60*/  HADD2.F32 R45, -RZ, R46.reuse.H0_H0 ;  /* 0x2000002eff2d7230 */ /* 0x100fe20000004100 */
[----:B------:R-:W-:Y:S01]  /*6f70*/  R2UR UR5, R100 ;  /* 0x00000000640572ca */ /* 0x000fe200000e0000 */
[----:B------:R-:W-:Y:S01]  /*6f80*/  HADD2.F32 R46, -RZ, R46.H1_H1 ;  /* 0x3000002eff2e7230 */ /* 0x000fe20000004100 */
[----:B------:R-:W-:Y:S01]  /*6f90*/  F2FP.F16.E4M3.UNPACK_B R54, R75 ;  /* 0x0000004bff36723e */ /* 0x000fe200020006ff */
[--C-:B------:R-:W-:Y:S01]  /*6fa0*/  HADD2.F32 R49, -RZ, R50.reuse.H0_H0 ;  /* 0x20000032ff317230 */ /* 0x100fe20000004100 */
[----:B----4-:R-:W-:Y:S01]  /*6fb0*/  F2FP.F16.E4M3.UNPACK_B R58, R76 ;  /* 0x0000004cff3a723e */ /* 0x010fe200020006ff */
[----:B------:R-:W-:Y:S01]  /*6fc0*/  HADD2.F32 R50, -RZ, R50.H1_H1 ;  /* 0x30000032ff327230 */ /* 0x000fe20000004100 */
[----:B------:R-:W-:Y:S01]  /*6fd0*/  F2FP.F16.E4M3.UNPACK_B R62, R77 ;  /* 0x0000004dff3e723e */ /* 0x000fe200020006ff */
[--C-:B------:R-:W-:Y:S01]  /*6fe0*/  HADD2.F32 R53, -RZ, R54.reuse.H0_H0 ;  /* 0x20000036ff357230 */ /* 0x100fe20000004100 */
[----:B------:R-:W-:Y:S01]  /*6ff0*/  F2FP.F16.E4M3.UNPACK_B R66, R78 ;  /* 0x0000004eff42723e */ /* 0x000fe200020006ff */
[----:B------:R-:W-:Y:S01]  /*7000*/  HADD2.F32 R54, -RZ, R54.H1_H1 ;  /* 0x30000036ff367230 */ /* 0x000fe20000004100 */
[----:B------:R-:W-:Y:S01]  /*7010*/  F2FP.F16.E4M3.UNPACK_B R69, R79 ;  /* 0x0000004fff45723e */ /* 0x000fe200020006ff */
[--C-:B------:R-:W-:Y:S01]  /*7020*/  HADD2.F32 R57, -RZ, R58.reuse.H0_H0 ;  /* 0x2000003aff397230 */ /* 0x100fe20000004100 */
[----:B------:R-:W-:Y:S01]  /*7030*/  F2FP.F16.E4M3.UNPACK_B R75, R75.H1 ;  /* 0x0000004bff4b723e */ /* 0x000fe200030006ff */
[----:B------:R-:W-:Y:S01]  /*7040*/  UIADD3 UR4, UPT, UPT, UR5, 0xc0, URZ ;  /* 0x000000c005047890 */ /* 0x000fe2000fffe0ff */
[----:B------:R-:W-:Y:S01]  /*7050*/  HADD2.F32 R59, -RZ, R58.H1_H1 ;  /* 0x3000003aff3b7230 */ /* 0x000fe20000004100 */
[----:B------:R-:W-:Y:S01]  /*7060*/  F2FP.F16.E4M3.UNPACK_B R76, R76.H1 ;  /* 0x0000004cff4c723e */ /* 0x000fe200030006ff */
[--C-:B------:R-:W-:Y:S01]  /*7070*/  HADD2.F32 R61, -RZ, R62.reuse.H0_H0 ;  /* 0x2000003eff3d7230 */ /* 0x100fe20000004100 */
[----:B------:R-:W-:Y:S01]  /*7080*/  F2FP.F16.E4M3.UNPACK_B R77, R77.H1 ;  /* 0x0000004dff4d723e */ /* 0x000fe200030006ff */
[----:B------:R-:W-:Y:S01]  /*7090*/  HADD2.F32 R62, -RZ, R62.H1_H1 ;  /* 0x3000003eff3e7230 */ /* 0x000fe20000004100 */
[----:B------:R-:W-:Y:S01]  /*70a0*/  F2FP.F16.E4M3.UNPACK_B R78, R78.H1 ;  /* 0x0000004eff4e723e */ /* 0x000fe200030006ff */
[--C-:B------:R-:W-:Y:S01]  /*70b0*/  HADD2.F32 R65, -RZ, R66.reuse.H0_H0 ;  /* 0x20000042ff417230 */ /* 0x100fe20000004100 */
[----:B--2---:R-:W-:Y:S01]  /*70c0*/  UPRMT UR4, UR6, 0x654, UR4 ;  /* 0x0000065406047896 */ /* 0x004fe20008000004 */
        /* <DEDUP_REMOVED lines=8> */
[----:B------:R-:W-:Y:S01]  /*7150*/  SYNCS.ARRIVE.TRANS64.RED.A1T0 RZ, [UR4], RZ ;  /* 0x000000ffffff79a7 */ /* 0x000fe20008100404 */
        /* <DEDUP_REMOVED lines=15> */
[--C-:B------:R-:W-:Y:S02]  /*7250*/  HADD2.F32 R47, -RZ, R73.reuse.H0_H0 ;  /* 0x20000049ff2f7230 */ /* 0x100fe40000004100 */
[C---:B------:R-:W-:Y:S01]  /*7260*/  FMUL R10, R38.reuse, R10 ;  /* 0x0000000a260a7220 */ /* 0x040fe20000400000 */
[C---:B------:R-:W-:Y:S01]  /*7270*/  FFMA R6, R41.reuse, R43, R6 ;  /* 0x0000002b29067223 */ /* 0x040fe20000000006 */
[----:B------:R-:W-:Y:S02]  /*7280*/  HADD2.F32 R48, -RZ, R73.H1_H1 ;  /* 0x30000049ff307230 */ /* 0x000fe40000004100 */
[C---:B------:R-:W-:Y:S01]  /*7290*/  FFMA R7, R41.reuse, R44, R7 ;  /* 0x0000002c29077223 */ /* 0x040fe20000000007 */
[C---:B------:R-:W-:Y:S01]  /*72a0*/  FFMA R8, R41.reuse, R45, R8 ;  /* 0x0000002d29087223 */ /* 0x040fe20000000008 */
[C---:B------:R-:W-:Y:S01]  /*72b0*/  FFMA R9, R41.reuse, R46, R9 ;  /* 0x0000002e29097223 */ /* 0x040fe20000000009 */
[----:B------:R-:W-:Y:S01]  /*72c0*/  FFMA R10, R41, R47, R10 ;  /* 0x0000002f290a7223 */ /* 0x000fe2000000000a */
[----:B------:R-:W-:Y:S01]  /*72d0*/  HADD2.F32 R43, -RZ, R69.H0_H0 ;  /* 0x20000045ff2b7230 */ /* 0x000fe20000004100 */
[----:B-1----:R-:W-:Y:S01]  /*72e0*/  F2FP.SATFINITE.E4M3.F32.PACK_AB_MERGE_C R96, R7, R6, RZ ;  /* 0x000000060760723e */ /* 0x002fe200048070ff */
[C---:B------:R-:W-:Y:S01]  /*72f0*/  FMUL R11, R38.reuse, R11 ;  /* 0x0000000b260b7220 */ /* 0x040fe20000400000 */
[--C-:B------:R-:W-:Y:S02]  /*7300*/  HADD2.F32 R51, -RZ, R74.reuse.H0_H0 ;  /* 0x2000004aff337230 */ /* 0x100fe40000004100 */
[C---:B------:R-:W-:Y:S01]  /*7310*/  FMUL R14, R38.reuse, R14 ;  /* 0x0000000e260e7220 */ /* 0x040fe20000400000 */
[----:B------:R-:W-:Y:S01]  /*7320*/  HADD2.F32 R52, -RZ, R74.H1_H1 ;  /* 0x3000004aff347230 */ /* 0x000fe20000004100 */
[----:B------:R-:W-:Y:S01]  /*7330*/  F2FP.SATFINITE.E4M3.F32.PACK_AB_MERGE_C R96, R5, R4, R96 ;  /* 0x000000040560723e */ /* 0x000fe20004807060 */
[C---:B------:R-:W-:Y:S01]  /*7340*/  FFMA R11, R41.reuse, R48, R11 ;  /* 0x00000030290b7223 */ /* 0x040fe2000000000b */
[C---:B------:R-:W-:Y:S01]  /*7350*/  FFMA R12, R41.reuse, R49, R12 ;  /* 0x00000031290c7223 */ /* 0x040fe2000000000c */
[C---:B------:R-:W-:Y:S01]  /*7360*/  FFMA R13, R41.reuse, R50, R13 ;  /* 0x00000032290d7223 */ /* 0x040fe2000000000d */
[----:B------:R-:W-:Y:S01]  /*7370*/  FFMA R14, R41, R51, R14 ;  /* 0x00000033290e7223 */ /* 0x000fe2000000000e */
[C---:B------:R-:W-:Y:S01]  /*7380*/  FMUL R15, R38.reuse, R15 ;  /* 0x0000000f260f7220 */ /* 0x040fe20000400000 */
[----:B------:R-:W-:Y:S01]  /*7390*/  F2FP.F16.E4M3.UNPACK_B R79, R79.H1 ;  /* 0x0000004fff4f723e */ /* 0x000fe200030006ff */
[--C-:B------:R-:W-:Y:S01]  /*73a0*/  HADD2.F32 R55, -RZ, R75.reuse.H0_H0 ;  /* 0x2000004bff377230 */ /* 0x100fe20000004100 */
[----:B------:R-:W-:Y:S01]  /*73b0*/  F2FP.SATFINITE.E4M3.F32.PACK_AB_MERGE_C R97, R11, R10, RZ ;  /* 0x0000000a0b61723e */ /* 0x000fe200048070ff */
[C---:B------:R-:W-:Y:S01]  /*73c0*/  FFMA R15, R41.reuse, R52, R15 ;  /* 0x00000034290f7223 */ /* 0x040fe2000000000f */
[C---:B------:R-:W-:Y:S01]  /*73d0*/  FFMA R16, R41.reuse, R53, R16 ;  /* 0x0000003529107223 */ /* 0x040fe20000000010 */
[----:B------:R-:W-:Y:S01]  /*73e0*/  FFMA R17, R41, R54, R17 ;  /* 0x0000003629117223 */ /* 0x000fe20000000011 */
[----:B------:R-:W-:Y:S01]  /*73f0*/  F2FP.SATFINITE.E4M3.F32.PACK_AB_MERGE_C R97, R9, R8, R97 ;  /* 0x000000080961723e */ /* 0x000fe20004807061 */
[----:B------:R-:W-:Y:S01]  /*7400*/  HADD2.F32 R56, -RZ, R75.H1_H1 ;  /* 0x3000004bff387230 */ /* 0x000fe20000004100 */
[----:B------:R-:W-:Y:S01]  /*7410*/  F2FP.SATFINITE.E4M3.F32.PACK_AB_MERGE_C R98, R15, R14, RZ ;  /* 0x0000000e0f62723e */ /* 0x000fe200048070ff */
[C---:B------:R-:W-:Y:S01]  /*7420*/  FMUL R18, R38.reuse, R18 ;  /* 0x0000001226127220 */ /* 0x040fe20000400000 */
[C---:B------:R-:W-:Y:S01]  /*7430*/  FMUL R19, R38.reuse, R19 ;  /* 0x0000001326137220 */ /* 0x040fe20000400000 */
[--C-:B------:R-:W-:Y:S02]  /*7440*/  HADD2.F32 R58, -RZ, R76.reuse.H0_H0 ;  /* 0x2000004cff3a7230 */ /* 0x100fe40000004100 */
[C---:B------:R-:W-:Y:S01]  /*7450*/  FMUL R3, R38.reuse, R22 ;  /* 0x0000001626037220 */ /* 0x040fe20000400000 */
[C---:B------:R-:W-:Y:S01]  /*7460*/  FFMA R18, R41.reuse, R55, R18 ;  /* 0x0000003729127223 */ /* 0x040fe20000000012 */
[----:B------:R-:W-:Y:S02]  /*7470*/  HADD2.F32 R60, -RZ, R76.H1_H1 ;  /* 0x3000004cff3c7230 */ /* 0x000fe40000004100 */
        /* <DEDUP_REMOVED lines=42> */
[----:B------:R-:W-:Y:S03]  /*7720*/  IADD3 R70, PT, PT, R36, 0x1, RZ ;  /* 0x0000000124467810 */ /* 0x000fe60007ffe0ff */
        /* <DEDUP_REMOVED lines=10> */
[----:B------:R-:W-:Y:S02]  /*77d0*/  UIADD3 UR9, UPT, UPT, UR49, 0x40, URZ ;  /* 0x0000004031097890 */ /* 0x000fe4000fffe0ff */
[----:B------:R-:W-:Y:S01]  /*77e0*/  UIADD3 UR8, UPT, UPT, UR44, 0x3200, URZ ;  /* 0x000032002c087890 */ /* 0x000fe2000fffe0ff */
[----:B------:R-:W-:Y:S01]  /*77f0*/  UMOV UR10, UR50 ;  /* 0x00000032000a7c82 */ /* 0x000fe20008000000 */
[----:B------:R-:W-:Y:S01]  /*7800*/  UMOV UR11, UR36 ;  /* 0x00000024000b7c82 */ /* 0x000fe20008000000 */
[----:B--2---:R-:W-:Y:S04]  /*7810*/  UIADD3 UR4, UP0, UPT, UR6, 0x680, URZ ;  /* 0x0000068006047890 */ /* 0x004fe8000ff1e0ff */
[----:B------:R-:W-:Y:S09]  /*7820*/  UIADD3.X UR5, UPT, UPT, URZ, UR7, URZ, UP0, !UPT ;  /* 0x00000007ff057290 */ /* 0x000ff200087fe4ff */
[----:B------:R2:W-:Y:S01]  /*7830*/  UTMASTG.3D [UR8], [UR4] ;  /* 0x00000008040073b5 */ /* 0x0005e20008010000 */
[----:B------:R0:W-:Y:S01]  /*7840*/  UTMACMDFLUSH ;  /* 0x00000000000079b7 */ /* 0x0001e20000000000 */
[----:B--2---:R-:W-:Y:S04]  /*7850*/  DEPBAR.LE SB0, 0x1 ;  /* 0x000080400000791a */ /* 0x004fe80000000000 */
.L_x_111:
[----:B------:R-:W-:Y:S05]  /*7860*/  BSYNC.RECONVERGENT B0 ;  /* 0x0000000000007941 */ /* 0x000fea0003800200 */
.L_x_110:
[----:B------:R-:W-:Y:S01]  /*7870*/  BAR.SYNC.DEFER_BLOCKING 0x1, 0x80 ;  /* 0x0042000000007b1d */ /* 0x000fe20000010000 */
[----:B------:R-:W-:Y:S01]  /*7880*/  ISETP.NE.AND P0, PT, R87, 0x2, PT ;  /* 0x000000025700780c */ /* 0x000fe20003f05270 */
[----:B------:R-:W-:Y:S01]  /*7890*/  UISETP.NE.AND UP0, UPT, UR45, URZ, UPT ;  /* 0x000000ff2d00728c */ /* 0x000fe2000bf05270 */
[----:B------:R-:W-:Y:S01]  /*78a0*/  ISETP.NE.AND P1, PT, R70, 0x4, PT ;  /* 0x000000044600780c */ /* 0x000fe20003f25270 */
[----:B------:R-:W-:Y:S01]  /*78b0*/  UIADD3 UR30, UPT, UPT, UR37, UR59, URZ ;  /* 0x0000003b251e7290 */ /* 0x000fe2000fffe0ff */
[----:B------:R-:W-:Y:S01]  /*78c0*/  SEL R0, RZ, 0x1, P0 ;  /* 0x00000001ff007807 */ /* 0x000fe20000000000 */
[----:B------:R-:W-:Y:S01]  /*78d0*/  UIADD3 UR20, UPT, UPT, UR38, UR62, URZ ;  /* 0x0000003e26147290 */ /* 0x000fe2000fffe0ff */
[----:B------:R-:W-:Y:S02]  /*78e0*/  SEL R3, RZ, 0x1, P1 ;  /* 0x00000001ff037807 */ /* 0x000fe40000800000 */
[----:B------:R-:W-:Y:S02]  /*78f0*/  LOP3.LUT R91, R91, R0, RZ, 0x3c, !PT ;  /* 0x000000005b5b7212 */ /* 0x000fe400078e3cff */
[----:B------:R-:W-:Y:S02]  /*7900*/  LOP3.LUT R92, R92, R3, RZ, 0x3c, !PT ;  /* 0x000000035c5c7212 */ /* 0x000fe400078e3cff */
[----:B------:R-:W-:Y:S02]  /*7910*/  SEL R87, R87, RZ, P0 ;  /* 0x000000ff57577207 */ /* 0x000fe40000000000 */
[----:B------:R-:W-:Y:S01]  /*7920*/  SEL R36, R70, RZ, P1 ;  /* 0x000000ff46247207 */ /* 0x000fe20000800000 */
[----:B------:R-:W-:Y:S01]  /*7930*/  UMOV UR36, UR58 ;  /* 0x0000003a00247c82 */ /* 0x000fe20008000000 */
[----:B------:R-:W-:Y:S05]  /*7940*/  BRA.U UP0, `(.L_x_112) ;  /* 0xffffffd500987547 */ /* 0x000fea000b83ffff */
[----:B------:R-:W-:Y:S05]  /*7950*/  EXIT ;  /* 0x000000000000794d */ /* 0x000fea0003800000 */
.L_x_24:
[----:B-1----:R1:W3:Y:S02]  /*7960*/  SYNCS.PHASECHK.TRANS64.TRYWAIT P0, [R0+URZ+0xf0], R3 ;  /* 0x0000f003000075a7 */ /* 0x0022e400080011ff */
[----:B---3--:R-:W-:Y:S05]  /*7970*/  @!P0 NANOSLEEP.SYNCS 0x989680 ;  /* 0x009896800000895d */ /* 0x008fea0003900000 */
[----:B------:R-:W3:Y:S02]  /*7980*/  @!P0 SYNCS.PHASECHK.TRANS64 P0, [R0+URZ+0xf0], R3 ;  /* 0x0000f003000085a7 */ /* 0x000ee400080010ff */
[----:B---3--:R-:W-:Y:S05]  /*7990*/  @!P0 BRA `(.L_x_24) ;  /* 0xfffffffc00f08947 */ /* 0x008fea000383ffff */
[----:B------:R-:W-:Y:S05]  /*79a0*/  BRA `(.L_x_113) ;  /* 0xffffff9c00ac7947 */ /* 0x000fea000383ffff */
.L_x_27:
[----:B-1----:R-:W-:-:S07]  /*79b0*/  MOV R0, UR33 ;  /* 0x0000002100007c02 */ /* 0x002fce0008000f00 */
.L_x_114:
[----:B-1----:R1:W3:Y:S02]  /*79c0*/  SYNCS.PHASECHK.TRANS64.TRYWAIT P0, [R0+URZ+0x28], R3 ;  /* 0x00002803000075a7 */ /* 0x0022e400080011ff */
[----:B---3--:R-:W-:Y:S05]  /*79d0*/  @!P0 NANOSLEEP.SYNCS 0x989680 ;  /* 0x009896800000895d */ /* 0x008fea0003900000 */
[----:B------:R-:W3:Y:S02]  /*79e0*/  @!P0 SYNCS.PHASECHK.TRANS64 P0, [R0+URZ+0x28], R3 ;  /* 0x00002803000085a7 */ /* 0x000ee400080010ff */
[----:B---3--:R-:W-:Y:S05]  /*79f0*/  @!P0 BRA `(.L_x_114) ;  /* 0xfffffffc00f08947 */ /* 0x008fea000383ffff */
[----:B------:R-:W-:Y:S05]  /*7a00*/  BRA `(.L_x_26) ;  /* 0xffffff9c00ec7947 */ /* 0x000fea000383ffff */
.L_x_34:
[----:B-1----:R-:W-:-:S07]  /*7a10*/  MOV R0, UR9 ;  /* 0x0000000900007c02 */ /* 0x002fce0008000f00 */
.L_x_115:
[----:B-1----:R1:W3:Y:S02]  /*7a20*/  SYNCS.PHASECHK.TRANS64.TRYWAIT P0, [R0+URZ+0x28], R3 ;  /* 0x00002803000075a7 */ /* 0x0022e400080011ff */
[----:B---3--:R-:W-:Y:S05]  /*7a30*/  @!P0 NANOSLEEP.SYNCS 0x989680 ;  /* 0x009896800000895d */ /* 0x008fea0003900000 */
[----:B------:R-:W3:Y:S02]  /*7a40*/  @!P0 SYNCS.PHASECHK.TRANS64 P0, [R0+URZ+0x28], R3 ;  /* 0x00002803000085a7 */ /* 0x000ee400080010ff */
[----:B---3--:R-:W-:Y:S05]  /*7a50*/  @!P0 BRA `(.L_x_115) ;  /* 0xfffffffc00f08947 */ /* 0x008fea000383ffff */
[----:B------:R-:W-:Y:S05]  /*7a60*/  BRA `(.L_x_33) ;  /* 0xffffffa000a87947 */ /* 0x000fea000383ffff */
.L_x_39:
[----:B-1----:R1:W3:Y:S02]  /*7a70*/  SYNCS.PHASECHK.TRANS64.TRYWAIT P0, [R3+URZ+0x80], R0 ;  /* 0x00008000030075a7 */ /* 0x0022e400080011ff */
[----:B---3--:R-:W-:Y:S05]  /*7a80*/  @!P0 NANOSLEEP.SYNCS 0x989680 ;  /* 0x009896800000895d */ /* 0x008fea0003900000 */
[----:B------:R-:W3:Y:S02]  /*7a90*/  @!P0 SYNCS.PHASECHK.TRANS64 P0, [R3+URZ+0x80], R0 ;  /* 0x00008000030085a7 */ /* 0x000ee400080010ff */
[----:B---3--:R-:W-:Y:S05]  /*7aa0*/  @!P0 BRA `(.L_x_39) ;  /* 0xfffffffc00f08947 */ /* 0x008fea000383ffff */
[----:B------:R-:W-:Y:S05]  /*7ab0*/  BRA `(.L_x_116) ;  /* 0xffffffa400487947 */ /* 0x000fea000383ffff */
.L_x_43:
[----:B-1----:R-:W-:-:S07]  /*7ac0*/  MOV R0, UR4 ;  /* 0x0000000400007c02 */ /* 0x002fce0008000f00 */
.L_x_117:
[----:B-1----:R1:W3:Y:S02]  /*7ad0*/  SYNCS.PHASECHK.TRANS64.TRYWAIT P0, [R0+URZ], R3 ;  /* 0x00000003000075a7 */ /* 0x0022e400080011ff */
[----:B---3--:R-:W-:Y:S05]  /*7ae0*/  @!P0 NANOSLEEP.SYNCS 0x989680 ;  /* 0x009896800000895d */ /* 0x008fea0003900000 */
[----:B------:R-:W3:Y:S02]  /*7af0*/  @!P0 SYNCS.PHASECHK.TRANS64 P0, [R0+URZ], R3 ;  /* 0x00000003000085a7 */ /* 0x000ee400080010ff */
[----:B---3--:R-:W-:Y:S05]  /*7b00*/  @!P0 BRA `(.L_x_117) ;  /* 0xfffffffc00f08947 */ /* 0x008fea000383ffff */
[----:B------:R-:W-:Y:S05]  /*7b10*/  BRA `(.L_x_118) ;  /* 0xffffffa800ec7947 */ /* 0x000fea000383ffff */
.L_x_44:
[----:B------:R-:W-:-:S07]  /*7b20*/  MOV R0, UR5 ;  /* 0x0000000500007c02 */ /* 0x000fce0008000f00 */
.L_x_119:
[----:B-1----:R1:W3:Y:S02]  /*7b30*/  SYNCS.PHASECHK.TRANS64.TRYWAIT P0, [R0+URZ], R3 ;  /* 0x00000003000075a7 */ /* 0x0022e400080011ff */
[----:B---3--:R-:W-:Y:S05]  /*7b40*/  @!P0 NANOSLEEP.SYNCS 0x989680 ;  /* 0x009896800000895d */ /* 0x008fea0003900000 */
[----:B------:R-:W3:Y:S02]  /*7b50*/  @!P0 SYNCS.PHASECHK.TRANS64 P0, [R0+URZ], R3 ;  /* 0x00000003000085a7 */ /* 0x000ee400080010ff */
[----:B---3--:R-:W-:Y:S05]  /*7b60*/  @!P0 BRA `(.L_x_119) ;  /* 0xfffffffc00f08947 */ /* 0x008fea000383ffff */
[----:B------:R-:W-:Y:S05]  /*7b70*/  BRA `(.L_x_120) ;  /* 0xffffffa800f87947 */ /* 0x000fea000383ffff */
.L_x_45:
[----:B------:R-:W-:-:S07]  /*7b80*/  MOV R0, UR5 ;  /* 0x0000000500007c02 */ /* 0x000fce0008000f00 */
.L_x_121:
[----:B-1----:R1:W3:Y:S02]  /*7b90*/  SYNCS.PHASECHK.TRANS64.TRYWAIT P0, [R0+URZ], R3 ;  /* 0x00000003000075a7 */ /* 0x0022e400080011ff */
[----:B---3--:R-:W-:Y:S05]  /*7ba0*/  @!P0 NANOSLEEP.SYNCS 0x989680 ;  /* 0x009896800000895d */ /* 0x008fea0003900000 */
[----:B------:R-:W3:Y:S02]  /*7bb0*/  @!P0 SYNCS.PHASECHK.TRANS64 P0, [R0+URZ], R3 ;  /* 0x00000003000085a7 */ /* 0x000ee400080010ff */
[----:B---3--:R-:W-:Y:S05]  /*7bc0*/  @!P0 BRA `(.L_x_121) ;  /* 0xfffffffc00f08947 */ /* 0x008fea000383ffff */
[----:B------:R-:W-:Y:S05]  /*7bd0*/  BRA `(.L_x_122) ;  /* 0xffffffac00047947 */ /* 0x000fea000383ffff */
.L_x_46:
[----:B------:R-:W-:-:S07]  /*7be0*/  MOV R0, UR5 ;  /* 0x0000000500007c02 */ /* 0x000fce0008000f00 */
.L_x_123:
[----:B-1----:R1:W3:Y:S02]  /*7bf0*/  SYNCS.PHASECHK.TRANS64.TRYWAIT P0, [R0+URZ], R3 ;  /* 0x00000003000075a7 */ /* 0x0022e400080011ff */
[----:B---3--:R-:W-:Y:S05]  /*7c00*/  @!P0 NANOSLEEP.SYNCS 0x989680 ;  /* 0x009896800000895d */ /* 0x008fea0003900000 */
[----:B------:R-:W3:Y:S02]  /*7c10*/  @!P0 SYNCS.PHASECHK.TRANS64 P0, [R0+URZ], R3 ;  /* 0x00000003000085a7 */ /* 0x000ee400080010ff */
[----:B---3--:R-:W-:Y:S05]  /*7c20*/  @!P0 BRA `(.L_x_123) ;  /* 0xfffffffc00f08947 */ /* 0x008fea000383ffff */
[----:B------:R-:W-:Y:S05]  /*7c30*/  BRA `(.L_x_124) ;  /* 0xffffffac00107947 */ /* 0x000fea000383ffff */
.L_x_49:
[----:B--2---:R2:W3:Y:S02]  /*7c40*/  SYNCS.PHASECHK.TRANS64.TRYWAIT P0, [R2+URZ+0xe0], R5 ;  /* 0x0000e005020075a7 */ /* 0x0044e400080011ff */
[----:B---3--:R-:W-:Y:S05]  /*7c50*/  @!P0 NANOSLEEP.SYNCS 0x989680 ;  /* 0x009896800000895d */ /* 0x008fea0003900000 */
[----:B------:R-:W3:Y:S02]  /*7c60*/  @!P0 SYNCS.PHASECHK.TRANS64 P0, [R2+URZ+0xe0], R5 ;  /* 0x0000e005020085a7 */ /* 0x000ee400080010ff */
[----:B---3--:R-:W-:Y:S05]  /*7c70*/  @!P0 BRA `(.L_x_49) ;  /* 0xfffffffc00f08947 */ /* 0x008fea000383ffff */
[----:B------:R-:W-:Y:S05]  /*7c80*/  BRA `(.L_x_125) ;  /* 0xffffffac00747947 */ /* 0x000fea000383ffff */
.L_x_50:
[----:B------:R-:W-:-:S07]  /*7c90*/  MOV R2, UR4 ;  /* 0x0000000400027c02 */ /* 0x000fce0008000f00 */
.L_x_126:
[----:B--2---:R2:W3:Y:S02]  /*7ca0*/  SYNCS.PHASECHK.TRANS64.TRYWAIT P0, [R2+URZ+0x90], R5 ;  /* 0x00009005020075a7 */ /* 0x0044e400080011ff */
[----:B---3--:R-:W-:Y:S05]  /*7cb0*/  @!P0 NANOSLEEP.SYNCS 0x989680 ;  /* 0x009896800000895d */ /* 0x008fea0003900000 */
[----:B------:R-:W3:Y:S02]  /*7cc0*/  @!P0 SYNCS.PHASECHK.TRANS64 P0, [R2+URZ+0x90], R5 ;  /* 0x00009005020085a7 */ /* 0x000ee400080010ff */
[----:B---3--:R-:W-:Y:S05]  /*7cd0*/  @!P0 BRA `(.L_x_126) ;  /* 0xfffffffc00f08947 */ /* 0x008fea000383ffff */
[----:B------:R-:W-:Y:S05]  /*7ce0*/  BRA `(.L_x_127) ;  /* 0xffffffac00847947 */ /* 0x000fea000383ffff */
.L_x_51:
[----:B--2---:R2:W3:Y:S02]  /*7cf0*/  SYNCS.PHASECHK.TRANS64.TRYWAIT P1, [R2+URZ+0x80], R5 ;  /* 0x00008005020075a7 */ /* 0x0044e400080211ff */
[----:B---3--:R-:W-:Y:S05]  /*7d00*/  @!P1 NANOSLEEP.SYNCS 0x989680 ;  /* 0x009896800000995d */ /* 0x008fea0003900000 */
[----:B------:R-:W3:Y:S02]  /*7d10*/  @!P1 SYNCS.PHASECHK.TRANS64 P1, [R2+URZ+0x80], R5 ;  /* 0x00008005020095a7 */ /* 0x000ee400080210ff */
[----:B---3--:R-:W-:Y:S05]  /*7d20*/  @!P1 BRA `(.L_x_51) ;  /* 0xfffffffc00f09947 */ /* 0x008fea000383ffff */
[----:B------:R-:W-:Y:S05]  /*7d30*/  BRA `(.L_x_128) ;  /* 0xffffffac00b47947 */ /* 0x000fea000383ffff */
.L_x_54:
[----:B------:R-:W-:-:S07]  /*7d40*/  MOV R0, UR4 ;  /* 0x0000000400007c02 */ /* 0x000fce0008000f00 */
.L_x_129:
[----:B--2---:R2:W3:Y:S02]  /*7d50*/  SYNCS.PHASECHK.TRANS64.TRYWAIT P0, [R0+URZ+0x90], R3 ;  /* 0x00009003000075a7 */ /* 0x0044e400080011ff */
[----:B---3--:R-:W-:Y:S05]  /*7d60*/  @!P0 NANOSLEEP.SYNCS 0x989680 ;  /* 0x009896800000895d */ /* 0x008fea0003900000 */
[----:B------:R-:W3:Y:S02]  /*7d70*/  @!P0 SYNCS.PHASECHK.TRANS64 P0, [R0+URZ+0x90], R3 ;  /* 0x00009003000085a7 */ /* 0x000ee400080010ff */
[----:B---3--:R-:W-:Y:S05]  /*7d80*/  @!P0 BRA `(.L_x_129) ;  /* 0xfffffffc00f08947 */ /* 0x008fea000383ffff */
[----:B------:R-:W-:Y:S05]  /*7d90*/  BRA `(.L_x_53) ;  /* 0xffffffb000087947 */ /* 0x000fea000383ffff */
.L_x_61:
[----:B-1----:R1:W2:Y:S02]  /*7da0*/  SYNCS.PHASECHK.TRANS64.TRYWAIT P1, [R0+URZ+0x80], R5 ;  /* 0x00008005000075a7 */ /* 0x0022a400080211ff */
[----:B--2---:R-:W-:Y:S05]  /*7db0*/  @!P1 NANOSLEEP.SYNCS 0x989680 ;  /* 0x009896800000995d */ /* 0x004fea0003900000 */
[----:B------:R-:W2:Y:S02]  /*7dc0*/  @!P1 SYNCS.PHASECHK.TRANS64 P1, [R0+URZ+0x80], R5 ;  /* 0x00008005000095a7 */ /* 0x000ea400080210ff */
[----:B--2---:R-:W-:Y:S05]  /*7dd0*/  @!P1 BRA `(.L_x_61) ;  /* 0xfffffffc00f09947 */ /* 0x004fea000383ffff */
[----:B------:R-:W-:Y:S05]  /*7de0*/  BRA `(.L_x_130) ;  /* 0xffffffb400807947 */ /* 0x000fea000383ffff */
.L_x_62:
[----:B------:R-:W-:-:S07]  /*7df0*/  MOV R3, UR31 ;  /* 0x0000001f00037c02 */ /* 0x000fce0008000f00 */
.L_x_131:
[----:B-1----:R1:W2:Y:S02]  /*7e00*/  SYNCS.PHASECHK.TRANS64.TRYWAIT P0, [R3+URZ+0xc0], R0 ;  /* 0x0000c000030075a7 */ /* 0x0022a400080011ff */
[----:B--2---:R-:W-:Y:S05]  /*7e10*/  @!P0 NANOSLEEP.SYNCS 0x989680 ;  /* 0x009896800000895d */ /* 0x004fea0003900000 */
[----:B------:R-:W2:Y:S02]  /*7e20*/  @!P0 SYNCS.PHASECHK.TRANS64 P0, [R3+URZ+0xc0], R0 ;  /* 0x0000c000030085a7 */ /* 0x000ea400080010ff */
[----:B--2---:R-:W-:Y:S05]  /*7e30*/  @!P0 BRA `(.L_x_131) ;  /* 0xfffffffc00f08947 */ /* 0x004fea000383ffff */
[----:B------:R-:W-:Y:S05]  /*7e40*/  BRA `(.L_x_132) ;  /* 0xffffffb400d07947 */ /* 0x000fea000383ffff */
.L_x_65:
[----:B------:R-:W-:Y:S07]  /*7e50*/  MOV R0, UR5 ;  /* 0x0000000500007c02 */ /* 0x000fee0008000f00 */
.L_x_133:
[----:B-1----:R1:W2:Y:S02]  /*7e60*/  SYNCS.PHASECHK.TRANS64.TRYWAIT P0, [R0+URZ], R3 ;  /* 0x00000003000075a7 */ /* 0x0022a400080011ff */
[----:B--2---:R-:W-:Y:S05]  /*7e70*/  @!P0 NANOSLEEP.SYNCS 0x989680 ;  /* 0x009896800000895d */ /* 0x004fea0003900000 */
[----:B------:R-:W2:Y:S02]  /*7e80*/  @!P0 SYNCS.PHASECHK.TRANS64 P0, [R0+URZ], R3 ;  /* 0x00000003000085a7 */ /* 0x000ea400080010ff */
[----:B--2---:R-:W-:Y:S05]  /*7e90*/  @!P0 BRA `(.L_x_133) ;  /* 0xfffffffc00f08947 */ /* 0x004fea000383ffff */
[----:B------:R-:W-:Y:S05]  /*7ea0*/  BRA `(.L_x_64) ;  /* 0xffffffb400ec7947 */ /* 0x000fea000383ffff */
.L_x_68:
[----:B------:R-:W-:-:S07]  /*7eb0*/  MOV R0, UR4 ;  /* 0x0000000400007c02 */ /* 0x000fce0008000f00 */
.L_x_134:
[----:B--2---:R2:W4:Y:S02]  /*7ec0*/  SYNCS.PHASECHK.TRANS64.TRYWAIT P0, [R0+URZ], R3 ;  /* 0x00000003000075a7 */ /* 0x00452400080011ff */
[----:B----4-:R-:W-:Y:S05]  /*7ed0*/  @!P0 NANOSLEEP.SYNCS 0x989680 ;  /* 0x009896800000895d */ /* 0x010fea0003900000 */
[----:B------:R-:W4:Y:S02]  /*7ee0*/  @!P0 SYNCS.PHASECHK.TRANS64 P0, [R0+URZ], R3 ;  /* 0x00000003000085a7 */ /* 0x000f2400080010ff */
[----:B----4-:R-:W-:Y:S05]  /*7ef0*/  @!P0 BRA `(.L_x_134) ;  /* 0xfffffffc00f08947 */ /* 0x010fea000383ffff */
[----:B------:R-:W-:Y:S05]  /*7f00*/  BRA `(.L_x_135) ;  /* 0xffffffb800c87947 */ /* 0x000fea000383ffff */
.L_x_69:
[----:B------:R-:W-:-:S07]  /*7f10*/  MOV R0, UR5 ;  /* 0x0000000500007c02 */ /* 0x000fce0008000f00 */
.L_x_136:
[----:B-1----:R1:W2:Y:S02]  /*7f20*/  SYNCS.PHASECHK.TRANS64.TRYWAIT P0, [R0+URZ], R3 ;  /* 0x00000003000075a7 */ /* 0x0022a400080011ff */
[----:B--2---:R-:W-:Y:S05]  /*7f30*/  @!P0 NANOSLEEP.SYNCS 0x989680 ;  /* 0x009896800000895d */ /* 0x004fea0003900000 */
[----:B------:R-:W2:Y:S02]  /*7f40*/  @!P0 SYNCS.PHASECHK.TRANS64 P0, [R0+URZ], R3 ;  /* 0x00000003000085a7 */ /* 0x000ea400080010ff */
[----:B--2---:R-:W-:Y:S05]  /*7f50*/  @!P0 BRA `(.L_x_136) ;  /* 0xfffffffc00f08947 */ /* 0x004fea000383ffff */
[----:B------:R-:W-:Y:S05]  /*7f60*/  BRA `(.L_x_137) ;  /* 0xffffffb800d47947 */ /* 0x000fea000383ffff */
.L_x_70:
[----:B------:R-:W-:-:S07]  /*7f70*/  MOV R0, UR5 ;  /* 0x0000000500007c02 */ /* 0x000fce0008000f00 */
.L_x_138:
[----:B-1----:R1:W2:Y:S02]  /*7f80*/  SYNCS.PHASECHK.TRANS64.TRYWAIT P0, [R0+URZ], R3 ;  /* 0x00000003000075a7 */ /* 0x0022a400080011ff */
[----:B--2---:R-:W-:Y:S05]  /*7f90*/  @!P0 NANOSLEEP.SYNCS 0x989680 ;  /* 0x009896800000895d */ /* 0x004fea0003900000 */
[----:B------:R-:W2:Y:S02]  /*7fa0*/  @!P0 SYNCS.PHASECHK.TRANS64 P0, [R0+URZ], R3 ;  /* 0x00000003000085a7 */ /* 0x000ea400080010ff */
[----:B--2---:R-:W-:Y:S05]  /*7fb0*/  @!P0 BRA `(.L_x_138) ;  /* 0xfffffffc00f08947 */ /* 0x004fea000383ffff */
[----:B------:R-:W-:Y:S05]  /*7fc0*/  BRA `(.L_x_139) ;  /* 0xffffffb800e07947 */ /* 0x000fea000383ffff */
.L_x_71:
[----:B------:R-:W-:-:S07]  /*7fd0*/  MOV R0, UR4 ;  /* 0x0000000400007c02 */ /* 0x000fce0008000f00 */
.L_x_140:
[----:B-1----:R1:W2:Y:S02]  /*7fe0*/  SYNCS.PHASECHK.TRANS64.TRYWAIT P0, [R0+URZ], R3 ;  /* 0x00000003000075a7 */ /* 0x0022a400080011ff */
[----:B--2---:R-:W-:Y:S05]  /*7ff0*/  @!P0 NANOSLEEP.SYNCS 0x989680 ;  /* 0x009896800000895d */ /* 0x004fea0003900000 */
[----:B------:R-:W2:Y:S02]  /*8000*/  @!P0 SYNCS.PHASECHK.TRANS64 P0, [R0+URZ], R3 ;  /* 0x00000003000085a7 */ /* 0x000ea400080010ff */
[----:B--2---:R-:W-:Y:S05]  /*8010*/  @!P0 BRA `(.L_x_140) ;  /* 0xfffffffc00f08947 */ /* 0x004fea000383ffff */
[----:B------:R-:W-:Y:S05]  /*8020*/  BRA `(.L_x_141) ;  /* 0xffffffb800ec7947 */ /* 0x000fea000383ffff */
.L_x_76:
[----:B-1----:R1:W2:Y:S02]  /*8030*/  SYNCS.PHASECHK.TRANS64.TRYWAIT P0, [R8+URZ+0x80], R5 ;  /* 0x00008005080075a7 */ /* 0x0022a400080011ff */
[----:B--2---:R-:W-:Y:S05]  /*8040*/  @!P0 NANOSLEEP.SYNCS 0x989680 ;  /* 0x009896800000895d */ /* 0x004fea0003900000 */
[----:B------:R-:W2:Y:S02]  /*8050*/  @!P0 SYNCS.PHASECHK.TRANS64 P0, [R8+URZ+0x80], R5 ;  /* 0x00008005080085a7 */ /* 0x000ea400080010ff */
[----:B--2---:R-:W-:Y:S05]  /*8060*/  @!P0 BRA `(.L_x_76) ;  /* 0xfffffffc00f08947 */ /* 0x004fea000383ffff */
[----:B------:R-:W-:Y:S05]  /*8070*/  BRA `(.L_x_142) ;  /* 0xffffffc000207947 */ /* 0x000fea000383ffff */
.L_x_79:
[----:B------:R-:W-:Y:S07]  /*8080*/  MOV R0, UR21 ;  /* 0x0000001500007c02 */ /* 0x000fee0008000f00 */
.L_x_143:
[----:B-1----:R1:W2:Y:S02]  /*8090*/  SYNCS.PHASECHK.TRANS64.TRYWAIT P1, [R0+URZ+0x78], R5 ;  /* 0x00007805000075a7 */ /* 0x0022a400080211ff */
[----:B--2---:R-:W-:Y:S05]  /*80a0*/  @!P1 NANOSLEEP.SYNCS 0x989680 ;  /* 0x009896800000995d */ /* 0x004fea0003900000 */
[----:B------:R-:W2:Y:S02]  /*80b0*/  @!P1 SYNCS.PHASECHK.TRANS64 P1, [R0+URZ+0x78], R5 ;  /* 0x00007805000095a7 */ /* 0x000ea400080210ff */
[----:B--2---:R-:W-:Y:S05]  /*80c0*/  @!P1 BRA `(.L_x_143) ;  /* 0xfffffffc00f09947 */ /* 0x004fea000383ffff */
[----:B------:R-:W-:Y:S05]  /*80d0*/  BRA `(.L_x_78) ;  /* 0xffffffc4009c7947 */ /* 0x000fea000383ffff */
.L_x_82:
[----:B-1----:R-:W-:Y:S07]  /*80e0*/  MOV R5, UR21 ;  /* 0x0000001500057c02 */ /* 0x002fee0008000f00 */
.L_x_144:
[----:B-1----:R1:W2:Y:S02]  /*80f0*/  SYNCS.PHASECHK.TRANS64.TRYWAIT P0, [R5+URZ+0x60], R4 ;  /* 0x00006004050075a7 */ /* 0x0022a400080011ff */
[----:B--2---:R-:W-:Y:S05]  /*8100*/  @!P0 NANOSLEEP.SYNCS 0x989680 ;  /* 0x009896800000895d */ /* 0x004fea0003900000 */
[----:B------:R-:W2:Y:S02]  /*8110*/  @!P0 SYNCS.PHASECHK.TRANS64 P0, [R5+URZ+0x60], R4 ;  /* 0x00006004050085a7 */ /* 0x000ea400080010ff */
[----:B--2---:R-:W-:Y:S05]  /*8120*/  @!P0 BRA `(.L_x_144) ;  /* 0xfffffffc00f08947 */ /* 0x004fea000383ffff */
[----:B------:R-:W-:Y:S05]  /*8130*/  BRA `(.L_x_145) ;  /* 0xffffffc400f47947 */ /* 0x000fea000383ffff */
.L_x_83:
[----:B------:R-:W-:Y:S07]  /*8140*/  MOV R5, UR21 ;  /* 0x0000001500057c02 */ /* 0x000fee0008000f00 */
.L_x_146:
[----:B-1----:R1:W2:Y:S02]  /*8150*/  SYNCS.PHASECHK.TRANS64.TRYWAIT P0, [R5+URZ+0x68], R4 ;  /* 0x00006804050075a7 */ /* 0x0022a400080011ff */
[----:B--2---:R-:W-:Y:S05]  /*8160*/  @!P0 NANOSLEEP.SYNCS 0x989680 ;  /* 0x009896800000895d */ /* 0x004fea0003900000 */
[----:B------:R-:W2:Y:S02]  /*8170*/  @!P0 SYNCS.PHASECHK.TRANS64 P0, [R5+URZ+0x68], R4 ;  /* 0x00006804050085a7 */ /* 0x000ea400080010ff */
[----:B--2---:R-:W-:Y:S05]  /*8180*/  @!P0 BRA `(.L_x_146) ;  /* 0xfffffffc00f08947 */ /* 0x004fea000383ffff */
[----:B------:R-:W-:Y:S05]  /*8190*/  BRA `(.L_x_147) ;  /* 0xffffffc800347947 */ /* 0x000fea000383ffff */
.L_x_85:
[----:B------:R-:W-:-:S07]  /*81a0*/  MOV R0, UR21 ;  /* 0x0000001500007c02 */ /* 0x000fce0008000f00 */
.L_x_148:
[----:B-1----:R1:W2:Y:S02]  /*81b0*/  SYNCS.PHASECHK.TRANS64.TRYWAIT P0, [R0+URZ+0x60], R3 ;  /* 0x00006003000075a7 */ /* 0x0022a400080011ff */
[----:B--2---:R-:W-:Y:S05]  /*81c0*/  @!P0 NANOSLEEP.SYNCS 0x989680 ;  /* 0x009896800000895d */ /* 0x004fea0003900000 */
[----:B------:R-:W2:Y:S02]  /*81d0*/  @!P0 SYNCS.PHASECHK.TRANS64 P0, [R0+URZ+0x60], R3 ;  /* 0x00006003000085a7 */ /* 0x000ea400080010ff */
[----:B--2---:R-:W-:Y:S05]  /*81e0*/  @!P0 BRA `(.L_x_148) ;  /* 0xfffffffc00f08947 */ /* 0x004fea000383ffff */
[----:B------:R-:W-:Y:S05]  /*81f0*/  BRA `(.L_x_149) ;  /* 0xffffffc800a47947 */ /* 0x000fea000383ffff */
.L_x_87:
[----:B-1----:R1:W2:Y:S02]  /*8200*/  SYNCS.PHASECHK.TRANS64.TRYWAIT P0, [R3+URZ+0x80], R0 ;  /* 0x00008000030075a7 */ /* 0x0022a400080011ff */
[----:B--2---:R-:W-:Y:S05]  /*8210*/  @!P0 NANOSLEEP.SYNCS 0x989680 ;  /* 0x009896800000895d */ /* 0x004fea0003900000 */
[----:B------:R-:W2:Y:S02]  /*8220*/  @!P0 SYNCS.PHASECHK.TRANS64 P0, [R3+URZ+0x80], R0 ;  /* 0x00008000030085a7 */ /* 0x000ea400080010ff */
[----:B--2---:R-:W-:Y:S05]  /*8230*/  @!P0 BRA `(.L_x_87) ;  /* 0xfffffffc00f08947 */ /* 0x004fea000383ffff */
[----:B------:R-:W-:Y:S05]  /*8240*/  BRA `(.L_x_150) ;  /* 0xffffffcc006c7947 */ /* 0x000fea000383ffff */
.L_x_98:
[----:B--2---:R2:W1:Y:S02]  /*8250*/  SYNCS.PHASECHK.TRANS64.TRYWAIT P1, [R2+URZ+0x50], R5 ;  /* 0x00005005020075a7 */ /* 0x00446400080211ff */
[----:B-1----:R-:W-:Y:S05]  /*8260*/  @!P1 NANOSLEEP.SYNCS 0x989680 ;  /* 0x009896800000995d */ /* 0x002fea0003900000 */
[----:B------:R-:W1:Y:S02]  /*8270*/  @!P1 SYNCS.PHASECHK.TRANS64 P1, [R2+URZ+0x50], R5 ;  /* 0x00005005020095a7 */ /* 0x000e6400080210ff */
[----:B-1----:R-:W-:Y:S05]  /*8280*/  @!P1 BRA `(.L_x_98) ;  /* 0xfffffffc00f09947 */ /* 0x002fea000383ffff */
[----:B------:R-:W-:Y:S05]  /*8290*/  BRA `(.L_x_97) ;  /* 0xffffffd800e07947 */ /* 0x000fea000383ffff */
.L_x_100:
[----:B--2---:R2:W4:Y:S02]  /*82a0*/  SYNCS.PHASECHK.TRANS64.TRYWAIT P0, [R100+URZ+0xa0], R3 ;  /* 0x0000a003640075a7 */ /* 0x00452400080011ff */
[----:B----4-:R-:W-:Y:S05]  /*82b0*/  @!P0 NANOSLEEP.SYNCS 0x989680 ;  /* 0x009896800000895d */ /* 0x010fea0003900000 */
[----:B------:R-:W4:Y:S02]  /*82c0*/  @!P0 SYNCS.PHASECHK.TRANS64 P0, [R100+URZ+0xa0], R3 ;  /* 0x0000a003640085a7 */ /* 0x000f2400080010ff */
[----:B----4-:R-:W-:Y:S05]  /*82d0*/  @!P0 BRA `(.L_x_100) ;  /* 0xfffffffc00f08947 */ /* 0x010fea000383ffff */
[----:B------:R-:W-:Y:S05]  /*82e0*/  BRA `(.L_x_99) ;  /* 0xffffffdc00307947 */ /* 0x000fea000383ffff */
.L_x_108:
[----:B---3--:R3:W4:Y:S02]  /*82f0*/  SYNCS.PHASECHK.TRANS64.TRYWAIT P0, [R109+URZ+0x50], R4 ;  /* 0x000050046d0075a7 */ /* 0x00872400080011ff */
[----:B----4-:R-:W-:Y:S05]  /*8300*/  @!P0 NANOSLEEP.SYNCS 0x989680 ;  /* 0x009896800000895d */ /* 0x010fea0003900000 */
[----:B------:R-:W4:Y:S02]  /*8310*/  @!P0 SYNCS.PHASECHK.TRANS64 P0, [R109+URZ+0x50], R4 ;  /* 0x000050046d0085a7 */ /* 0x000f2400080010ff */
[----:B----4-:R-:W-:Y:S05]  /*8320*/  @!P0 BRA `(.L_x_108) ;  /* 0xfffffffc00f08947 */ /* 0x010fea000383ffff */
[----:B------:R-:W-:Y:S05]  /*8330*/  BRA `(.L_x_107) ;  /* 0xffffffe800247947 */ /* 0x000fea000383ffff */
        .weak           $__internal_0_$__cuda_sm10x_tcgen05_guardrail_trap_col_being_dealloced_not_returned_by_alloc
        .type           $__internal_0_$__cuda_sm10x_tcgen05_guardrail_trap_col_being_dealloced_not_returned_by_alloc,@function
        .size           $__internal_0_$__cuda_sm10x_tcgen05_guardrail_trap_col_being_dealloced_not_returned_by_alloc,($__internal_1_$__cuda_sm10x_tcgen05_guardrail_trap_phase_invalid_during_alloc - $__internal_0_$__cuda_sm10x_tcgen05_guardrail_trap_col_being_dealloced_not_returned_by_alloc)
$__internal_0_$__cuda_sm10x_tcgen05_guardrail_trap_col_being_dealloced_not_returned_by_alloc:
[----:B------:R-:W-:Y:S05]  /*8340*/  BPT.TRAP 0x1 ;  /* 0x000000040000795c */ /* 0x000fea0000300000 */
[----:B------:R-:W-:-:S04]  /*8350*/  HFMA2 R3, -RZ, RZ, 0, 0 ;  /* 0x00000000ff037431 */ /* 0x000fc800000001ff */
[----:B------:R-:W-:Y:S05]  /*8360*/  RET.REL.NODEC R2 `(_ZN7cutlass13device_kernelINS_4gemm6kernel13GemmUniversalIN4cute5tupleIJiiiiEEENS1_10collective13CollectiveMmaINS1_35MainloopSm100TmaUmmaWarpSpecializedILi5ELi2ELi4ENS5_IJNS4_1CILi2EEENSA_ILi1EEESC_EEEEENS5_IJNSA_ILi64EEENSA_ILi128EEESG_EEENS_12float_e4m3_tENS5_IJlSC_lEEESI_SJ_NS4_8TiledMMAINS4_8MMA_AtomIJNS4_10MMA_TraitsINS4_19SM100_MMA_F8F6F4_SSEJSI_SI_fSF_SG_NS4_17integral_constantINS4_4UMMA5MajorELSQ_0EEESR_NSO_INSP_7ScaleInELSS_0EEEST_EEEEEENS4_6LayoutINS5_IJSC_SC_SC_EEENS5_IJNSA_ILi0EEESY_SY_EEEEENS5_IJNS4_10UnderscoreES11_S11_EEEEENS4_13SM90_TMA_LOADENS4_14ComposedLayoutINS4_7SwizzleILi3ELi4ELi3EEENS4_18smem_ptr_flag_bitsILi8EEENSW_INS5_IJNSA_ILi8EEESG_EEENS5_IJSG_SC_EEEEEEEvNS4_8identityENS4_23SM90_TMA_LOAD_MULTICASTES1E_vS1F_EENS_8epilogue10collective18CollectiveEpilogueINS1I_23Sm100TmaWarpSpecializedILi2ELi2ELi32ELb0ELb0EEEJSH_NS5_IJNSW_ISF_SC_EES1N_EEESI_SJ_SI_SJ_NS1I_6fusion15FusionCallbacksIS1M_NS1P_17LinearCombinationISI_fSI_fLNS_15FloatRoundStyleE2EEESH_S1O_JEEENS4_5SM1004TMEM4LOAD26SM100_TMEM_LOAD_16dp32b32xES14_NS15_INS16_ILi2ELi4ELi3EEES19_NSW_INS5_IJS1A_SF_EEENS5_IJSF_SC_EEEEEEENS4_39AutoVectorizingCopyWithAssumedAlignmentILi128EEENS4_14SM90_TMA_STOREES23_S25_S25_EEEvvEEEEvNT_6ParamsE) ;  /* 0xffffff7c02247950 */ /* 0x000fea0003c3ffff */
        .weak           $__internal_1_$__cuda_sm10x_tcgen05_guardrail_trap_phase_invalid_during_alloc
        .type           $__internal_1_$__cuda_sm10x_tcgen05_guardrail_trap_phase_invalid_during_alloc,@function
        .size           $__internal_1_$__cuda_sm10x_tcgen05_guardrail_trap_phase_invalid_during_alloc,($__internal_2_$__cuda_sm10x_tcgen05_guardrail_trap_unallocated_columns_being_dealloced - $__internal_1_$__cuda_sm10x_tcgen05_guardrail_trap_phase_invalid_during_alloc)
$__internal_1_$__cuda_sm10x_tcgen05_guardrail_trap_phase_invalid_during_alloc:
[----:B------:R-:W-:Y:S05]  /*8370*/  BPT.TRAP 0x1 ;  /* 0x000000040000795c */ /* 0x000fea0000300000 */
[----:B------:R-:W-:-:S04]  /*8380*/  MOV R5, 0x0 ;  /* 0x0000000000057802 */ /* 0x000fc80000000f00 */
[----:B------:R-:W-:Y:S05]  /*8390*/  RET.REL.NODEC R4 `(_ZN7cutlass13device_kernelINS_4gemm6kernel13GemmUniversalIN4cute5tupleIJiiiiEEENS1_10collective13CollectiveMmaINS1_35MainloopSm100TmaUmmaWarpSpecializedILi5ELi2ELi4ENS5_IJNS4_1CILi2EEENSA_ILi1EEESC_EEEEENS5_IJNSA_ILi64EEENSA_ILi128EEESG_EEENS_12float_e4m3_tENS5_IJlSC_lEEESI_SJ_NS4_8TiledMMAINS4_8MMA_AtomIJNS4_10MMA_TraitsINS4_19SM100_MMA_F8F6F4_SSEJSI_SI_fSF_SG_NS4_17integral_constantINS4_4UMMA5MajorELSQ_0EEESR_NSO_INSP_7ScaleInELSS_0EEEST_EEEEEENS4_6LayoutINS5_IJSC_SC_SC_EEENS5_IJNSA_ILi0EEESY_SY_EEEEENS5_IJNS4_10UnderscoreES11_S11_EEEEENS4_13SM90_TMA_LOADENS4_14ComposedLayoutINS4_7SwizzleILi3ELi4ELi3EEENS4_18smem_ptr_flag_bitsILi8EEENSW_INS5_IJNSA_ILi8EEESG_EEENS5_IJSG_SC_EEEEEEEvNS4_8identityENS4_23SM90_TMA_LOAD_MULTICASTES1E_vS1F_EENS_8epilogue10collective18CollectiveEpilogueINS1I_23Sm100TmaWarpSpecializedILi2ELi2ELi32ELb0ELb0EEEJSH_NS5_IJNSW_ISF_SC_EES1N_EEESI_SJ_SI_SJ_NS1I_6fusion15FusionCallbacksIS1M_NS1P_17LinearCombinationISI_fSI_fLNS_15FloatRoundStyleE2EEESH_S1O_JEEENS4_5SM1004TMEM4LOAD26SM100_TMEM_LOAD_16dp32b32xES14_NS15_INS16_ILi2ELi4ELi3EEES19_NSW_INS5_IJS1A_SF_EEENS5_IJSF_SC_EEEEEEENS4_39AutoVectorizingCopyWithAssumedAlignmentILi128EEENS4_14SM90_TMA_STOREES23_S25_S25_EEEvvEEEEvNT_6ParamsE) ;  /* 0xffffff7c04187950 */ /* 0x000fea0003c3ffff */
        .weak           $__internal_2_$__cuda_sm10x_tcgen05_guardrail_trap_unallocated_columns_being_dealloced
        .type           $__internal_2_$__cuda_sm10x_tcgen05_guardrail_trap_unallocated_columns_being_dealloced,@function
        .size           $__internal_2_$__cuda_sm10x_tcgen05_guardrail_trap_unallocated_columns_being_dealloced,(.L_x_152 - $__internal_2_$__cuda_sm10x_tcgen05_guardrail_trap_unallocated_columns_being_dealloced)
$__internal_2_$__cuda_sm10x_tcgen05_guardrail_trap_unallocated_columns_being_dealloced:
[----:B------:R-:W-:Y:S05]  /*83a0*/  BPT.TRAP 0x1 ;  /* 0x000000040000795c */ /* 0x000fea0000300000 */
[----:B------:R-:W-:-:S04]  /*83b0*/  HFMA2 R3, -RZ, RZ, 0, 0 ;  /* 0x00000000ff037431 */ /* 0x000fc800000001ff */
[----:B------:R-:W-:Y:S05]  /*83c0*/  RET.REL.NODEC R2 `(_ZN7cutlass13device_kernelINS_4gemm6kernel13GemmUniversalIN4cute5tupleIJiiiiEEENS1_10collective13CollectiveMmaINS1_35MainloopSm100TmaUmmaWarpSpecializedILi5ELi2ELi4ENS5_IJNS4_1CILi2EEENSA_ILi1EEESC_EEEEENS5_IJNSA_ILi64EEENSA_ILi128EEESG_EEENS_12float_e4m3_tENS5_IJlSC_lEEESI_SJ_NS4_8TiledMMAINS4_8MMA_AtomIJNS4_10MMA_TraitsINS4_19SM100_MMA_F8F6F4_SSEJSI_SI_fSF_SG_NS4_17integral_constantINS4_4UMMA5MajorELSQ_0EEESR_NSO_INSP_7ScaleInELSS_0EEEST_EEEEEENS4_6LayoutINS5_IJSC_SC_SC_EEENS5_IJNSA_ILi0EEESY_SY_EEEEENS5_IJNS4_10UnderscoreES11_S11_EEEEENS4_13SM90_TMA_LOADENS4_14ComposedLayoutINS4_7SwizzleILi3ELi4ELi3EEENS4_18smem_ptr_flag_bitsILi8EEENSW_INS5_IJNSA_ILi8EEESG_EEENS5_IJSG_SC_EEEEEEEvNS4_8identityENS4_23SM90_TMA_LOAD_MULTICASTES1E_vS1F_EENS_8epilogue10collective18CollectiveEpilogueINS1I_23Sm100TmaWarpSpecializedILi2ELi2ELi32ELb0ELb0EEEJSH_NS5_IJNSW_ISF_SC_EES1N_EEESI_SJ_SI_SJ_NS1I_6fusion15FusionCallbacksIS1M_NS1P_17LinearCombinationISI_fSI_fLNS_15FloatRoundStyleE2EEESH_S1O_JEEENS4_5SM1004TMEM4LOAD26SM100_TMEM_LOAD_16dp32b32xES14_NS15_INS16_ILi2ELi4ELi3EEES19_NSW_INS5_IJS1A_SF_EEENS5_IJSF_SC_EEEEEEENS4_39AutoVectorizingCopyWithAssumedAlignmentILi128EEENS4_14SM90_TMA_STOREES23_S25_S25_EEEvvEEEEvNT_6ParamsE) ;  /* 0xffffff7c020c7950 */ /* 0x000fea0003c3ffff */
.L_x_151:
[----:B------:R-:W-:-:S00]  /*83d0*/  BRA `(.L_x_151) ;  /* 0xfffffffc00fc7947 */ /* 0x000fc0000383ffff */
[----:B------:R-:W-:-:S00]  /*83e0*/  NOP ;  /* 0x0000000000007918 */ /* 0x000fc00000000000 */
        /* <DEDUP_REMOVED lines=9> */
.L_x_152:


//--------------------- .nv.global.init           --------------------------
	.section	.nv.global.init,"aw",@progbits
.nv.global.init:
	.type		$str$27,@object
	.size		$str$27,($str$28 - $str$27)
$str$27:
        /*0000*/ 	.byte	0x28, 0x61, 0x64, 0x64, 0x72, 0x65, 0x73, 0x73, 0x20, 0x26, 0x20, 0x6d, 0x61, 0x73, 0x6b, 0x29
        /*0010*/ 	.byte	0x20, 0x3d, 0x3d, 0x20, 0x30, 0x00
	.type		$str$28,@object
	.size		$str$28,($str$26 - $str$28)
$str$28:
        /*0016*/ 	.byte	0x2f, 0x74, 0x6d, 0x70, 0x2f, 0x63, 0x75, 0x74, 0x6c, 0x61, 0x73, 0x73, 0x5f, 0x73, 0x77, 0x65
        /*0026*/ 	.byte	0x65, 0x70, 0x5f, 0x73, 0x72, 0x63, 0x2f, 0x69, 0x6e, 0x63, 0x6c, 0x75, 0x64, 0x65, 0x2f, 0x63
        /*0036*/ 	.byte	0x75, 0x74, 0x65, 0x2f, 0x70, 0x6f, 0x69, 0x6e, 0x74, 0x65, 0x72, 0x5f, 0x66, 0x6c, 0x61, 0x67
        /*0046*/ 	.byte	0x67, 0x65, 0x64, 0x2e, 0x68, 0x70, 0x70, 0x00
	.type		$str$26,@object
	.size		$str$26,($str$25 - $str$26)
$str$26:
        /*004e*/ 	.byte	0x2f, 0x74, 0x6d, 0x70, 0x2f, 0x63, 0x75, 0x74, 0x6c, 0x61, 0x73, 0x73, 0x5f, 0x73, 0x77, 0x65
        /*005e*/ 	.byte	0x65, 0x70, 0x5f, 0x73, 0x72, 0x63, 0x2f, 0x69, 0x6e, 0x63, 0x6c, 0x75, 0x64, 0x65, 0x2f, 0x63
        /*006e*/ 	.byte	0x75, 0x74, 0x65, 0x2f, 0x61, 0x74, 0x6f, 0x6d, 0x2f, 0x63, 0x6f, 0x70, 0x79, 0x5f, 0x74, 0x72
        /*007e*/ 	.byte	0x61, 0x69, 0x74, 0x73, 0x5f, 0x73, 0x6d, 0x31, 0x30, 0x30, 0x2e, 0x68, 0x70, 0x70, 0x00
	.type		$str$25,@object
	.size		$str$25,(__unnamed_1 - $str$25)
$str$25:
        /*008d*/ 	.byte	0x28, 0x28, 0x75, 0x69, 0x6e, 0x74, 0x33, 0x32, 0x5f, 0x74, 0x28, 0x74, 0x68, 0x72, 0x65, 0x61
        /*009d*/ 	.byte	0x64, 0x49, 0x64, 0x78, 0x2e, 0x78, 0x29, 0x20, 0x2f, 0x20, 0x33, 0x32, 0x29, 0x20, 0x25, 0x20
        /*00ad*/ 	.byte	0x34, 0x29, 0x20, 0x3d, 0x3d, 0x20, 0x28, 0x28, 0x28, 0x74, 0x6d, 0x65, 0x6d, 0x5f, 0x61, 0x64
        /*00bd*/ 	.byte	0x64, 0x72, 0x20, 0x3e, 0x3e, 0x20, 0x31, 0x36, 0x29, 0x20, 0x2f, 0x20, 0x33, 0x32, 0x29, 0x20
        /*00cd*/ 	.byte	0x25, 0x20, 0x34, 0x29, 0x00
	.type		__unnamed_1,@object
	.size		__unnamed_1,(__unnamed_2 - __unnamed_1)
__unnamed_1:
        /*00d2*/ 	.byte	0x61, 0x75, 0x74, 0x6f, 0x20, 0x63, 0x75, 0x74, 0x65, 0x3a, 0x3a, 0x61, 0x73, 0x5f, 0x70, 0x6f
        /* <DEDUP_REMOVED lines=24> */
        /*0262*/ 	.byte	0x3c, 0x34, 0x30, 0x39, 0x36, 0x3e, 0x3e, 0x3e, 0x3e, 0x5d, 0x00
	.type		__unnamed_2,@object
	.size		__unnamed_2,(.L_2 - __unnamed_2)
__unnamed_2:
        /* <DEDUP_REMOVED lines=40> */
        /*04ed*/ 	.byte	0x74, 0x65, 0x3a, 0x3a, 0x43, 0x3c, 0x30, 0x3e, 0x3e, 0x3e, 0x3e, 0x5d, 0x00
.L_2:


//--------------------- .nv.shared._ZN7cutlass13device_kernelINS_4gemm6kernel13GemmUniversalIN4cute5tupleIJiiiiEEENS1_10collective13CollectiveMmaINS1_35MainloopSm100TmaUmmaWarpSpecializedILi5ELi2ELi4ENS5_IJNS4_1CILi2EEENSA_ILi1EEESC_EEEEENS5_IJNSA_ILi64EEENSA_ILi128EEESG_EEENS_12float_e4m3_tENS5_IJlSC_lEEESI_SJ_NS4_8TiledMMAINS4_8MMA_AtomIJNS4_10MMA_TraitsINS4_19SM100_MMA_F8F6F4_SSEJSI_SI_fSF_SG_NS4_17integral_constantINS4_4UMMA5MajorELSQ_0EEESR_NSO_INSP_7ScaleInELSS_0EEEST_EEEEEENS4_6LayoutINS5_IJSC_SC_SC_EEENS5_IJNSA_ILi0EEESY_SY_EEEEENS5_IJNS4_10UnderscoreES11_S11_EEEEENS4_13SM90_TMA_LOADENS4_14ComposedLayoutINS4_7SwizzleILi3ELi4ELi3EEENS4_18smem_ptr_flag_bitsILi8EEENSW_INS5_IJNSA_ILi8EEESG_EEENS5_IJSG_SC_EEEEEEEvNS4_8identityENS4_23SM90_TMA_LOAD_MULTICASTES1E_vS1F_EENS_8epilogue10collective18CollectiveEpilogueINS1I_23Sm100TmaWarpSpecializedILi2ELi2ELi32ELb0ELb0EEEJSH_NS5_IJNSW_ISF_SC_EES1N_EEESI_SJ_SI_SJ_NS1I_6fusion15FusionCallbacksIS1M_NS1P_17LinearCombinationISI_fSI_fLNS_15FloatRoundStyleE2EEESH_S1O_JEEENS4_5SM1004TMEM4LOAD26SM100_TMEM_LOAD_16dp32b32xES14_NS15_INS16_ILi2ELi4ELi3EEES19_NSW_INS5_IJS1A_SF_EEENS5_IJSF_SC_EEEEEEENS4_39AutoVectorizingCopyWithAssumedAlignmentILi128EEENS4_14SM90_TMA_STOREES23_S25_S25_EEEvvEEEEvNT_6ParamsE --------------------------
	.section	.nv.shared._ZN7cutlass13device_kernelINS_4gemm6kernel13GemmUniversalIN4cute5tupleIJiiiiEEENS1_10collective13CollectiveMmaINS1_35MainloopSm100TmaUmmaWarpSpecializedILi5ELi2ELi4ENS5_IJNS4_1CILi2EEENSA_ILi1EEESC_EEEEENS5_IJNSA_ILi64EEENSA_ILi128EEESG_EEENS_12float_e4m3_tENS5_IJlSC_lEEESI_SJ_NS4_8TiledMMAINS4_8MMA_AtomIJNS4_10MMA_TraitsINS4_19SM100_MMA_F8F6F4_SSEJSI_SI_fSF_SG_NS4_17integral_constantINS4_4UMMA5MajorELSQ_0EEESR_NSO_INSP_7ScaleInELSS_0EEEST_EEEEEENS4_6LayoutINS5_IJSC_SC_SC_EEENS5_IJNSA_ILi0EEESY_SY_EEEEENS5_IJNS4_10UnderscoreES11_S11_EEEEENS4_13SM90_TMA_LOADENS4_14ComposedLayoutINS4_7SwizzleILi3ELi4ELi3EEENS4_18smem_ptr_flag_bitsILi8EEENSW_INS5_IJNSA_ILi8EEESG_EEENS5_IJSG_SC_EEEEEEEvNS4_8identityENS4_23SM90_TMA_LOAD_MULTICASTES1E_vS1F_EENS_8epilogue10collective18CollectiveEpilogueINS1I_23Sm100TmaWarpSpecializedILi2ELi2ELi32ELb0ELb0EEEJSH_NS5_IJNSW_ISF_SC_EES1N_EEESI_SJ_SI_SJ_NS1I_6fusion15FusionCallbacksIS1M_NS1P_17LinearCombinationISI_fSI_fLNS_15FloatRoundStyleE2EEESH_S1O_JEEENS4_5SM1004TMEM4LOAD26SM100_TMEM_LOAD_16dp32b32xES14_NS15_INS16_ILi2ELi4ELi3EEES19_NSW_INS5_IJS1A_SF_EEENS5_IJSF_SC_EEEEEEENS4_39AutoVectorizingCopyWithAssumedAlignmentILi128EEENS4_14SM90_TMA_STOREES23_S25_S25_EEEvvEEEEvNT_6ParamsE,"aw",@nobits
	.sectionflags	@""
	.align	16
	.zero		1024


//--------------------- .nv.shared.reserved.0     --------------------------
	.section	.nv.shared.reserved.0,"aw",@nobits
	.weak		__nv_reservedSMEM_offset_0_alias
	.size		__nv_reservedSMEM_offset_0_alias, 0, 64
	.other		__nv_reservedSMEM_offset_0_alias,@"STO_CUDA_RESERVED_SHARED STV_DEFAULT"
__nv_reservedSMEM_offset_0_alias:
	.zero		0
.nv.shared.reserved.0:
	.zero		64
	.weak		__nv_reservedSMEM_tcgen05_partition
	.type		__nv_reservedSMEM_tcgen05_partition,@object
	.size		__nv_reservedSMEM_tcgen05_partition,(.L_0 - __nv_reservedSMEM_tcgen05_partition)
__nv_reservedSMEM_tcgen05_partition:
	.zero		32
.L_0:


//--------------------- .nv.global                --------------------------
	.section	.nv.global,"aw",@nobits
.nv.global:
	.type		_ZN39_INTERNAL_8dd46bb7_4_k_cu_eee43431_89284cute1_E,@object
	.size		_ZN39_INTERNAL_8dd46bb7_4_k_cu_eee43431_89284cute1_E,(_ZN39_INTERNAL_8dd46bb7_4_k_cu_eee43431_89284cuda3std3__45__cpo6cbeginE - _ZN39_INTERNAL_8dd46bb7_4_k_cu_eee43431_89284cute1_E)
_ZN39_INTERNAL_8dd46bb7_4_k_cu_eee43431_89284cute1_E:
	.zero		1
	.type		_ZN39_INTERNAL_8dd46bb7_4_k_cu_eee43431_89284cuda3std3__45__cpo6cbeginE,@object
	.size		_ZN39_INTERNAL_8dd46bb7_4_k_cu_eee43431_89284cuda3std3__45__cpo6cbeginE,(_ZN39_INTERNAL_8dd46bb7_4_k_cu_eee43431_89284cuda3std3__48in_placeE - _ZN39_INTERNAL_8dd46bb7_4_k_cu_eee43431_89284cuda3std3__45__cpo6cbeginE)
_ZN39_INTERNAL_8dd46bb7_4_k_cu_eee43431_89284cuda3std3__45__cpo6cbeginE:
	.zero		1
	.type		_ZN39_INTERNAL_8dd46bb7_4_k_cu_eee43431_89284cuda3std3__48in_placeE,@object
	.size		_ZN39_INTERNAL_8dd46bb7_4_k_cu_eee43431_89284cuda3std3__48in_placeE,(_ZN39_INTERNAL_8dd46bb7_4_k_cu_eee43431_89284cuda3std6ranges3__45__cpo9iter_moveE - _ZN39_INTERNAL_8dd46bb7_4_k_cu_eee43431_89284cuda3std3__48in_placeE)
_ZN39_INTERNAL_8dd46bb7_4_k_cu_eee43431_89284cuda3std3__48in_placeE:
	.zero		1
	.type		_ZN39_INTERNAL_8dd46bb7_4_k_cu_eee43431_89284cuda3std6ranges3__45__cpo9iter_moveE,@object
	.size		_ZN39_INTERNAL_8dd46bb7_4_k_cu_eee43431_89284cuda3std6ranges3__45__cpo9iter_moveE,(_ZN39_INTERNAL_8dd46bb7_4_k_cu_eee43431_89284cuda3std3__45__cpo5beginE - _ZN39_INTERNAL_8dd46bb7_4_k_cu_eee43431_89284cuda3std6ranges3__45__cpo9iter_moveE)
_ZN39_INTERNAL_8dd46bb7_4_k_cu_eee43431_89284cuda3std6ranges3__45__cpo9iter_moveE:
	.zero		1
	.type		_ZN39_INTERNAL_8dd46bb7_4_k_cu_eee43431_89284cuda3std3__45__cpo5beginE,@object
	.size		_ZN39_INTERNAL_8dd46bb7_4_k_cu_eee43431_89284cuda3std3__45__cpo5beginE,(_ZN39_INTERNAL_8dd46bb7_4_k_cu_eee43431_89284cuda3std3__441_GLOBAL__N__8dd46bb7_4_k_cu_eee43431_89286ignoreE - _ZN39_INTERNAL_8dd46bb7_4_k_cu_eee43431_89284cuda3std3__45__cpo5beginE)
_ZN39_INTERNAL_8dd46bb7_4_k_cu_eee43431_89284cuda3std3__45__cpo5beginE:
	.zero		1
	.type		_ZN39_INTERNAL_8dd46bb7_4_k_cu_eee43431_89284cuda3std3__441_GLOBAL__N__8dd46bb7_4_k_cu_eee43431_89286ignoreE,@object
	.size		_ZN39_INTERNAL_8dd46bb7_4_k_cu_eee43431_89284cuda3std3__441_GLOBAL__N__8dd46bb7_4_k_cu_eee43431_89286ignoreE,(_ZN39_INTERNAL_8dd46bb7_4_k_cu_eee43431_89284cute7productE - _ZN39_INTERNAL_8dd46bb7_4_k_cu_eee43431_89284cuda3std3__441_GLOBAL__N__8dd46bb7_4_k_cu_eee43431_89286ignoreE)
_ZN39_INTERNAL_8dd46bb7_4_k_cu_eee43431_89284cuda3std3__441_GLOBAL__N__8dd46bb7_4_k_cu_eee43431_89286ignoreE:
	.zero		1
	.type		_ZN39_INTERNAL_8dd46bb7_4_k_cu_eee43431_89284cute7productE,@object
	.size		_ZN39_INTERNAL_8dd46bb7_4_k_cu_eee43431_89284cute7productE,(_ZN39_INTERNAL_8dd46bb7_4_k_cu_eee43431_89284cuda3std3__45__cpo3endE - _ZN39_INTERNAL_8dd46bb7_4_k_cu_eee43431_89284cute7productE)
_ZN39_INTERNAL_8dd46bb7_4_k_cu_eee43431_89284cute7productE:
	.zero		1
	.type		_ZN39_INTERNAL_8dd46bb7_4_k_cu_eee43431_89284cuda3std3__45__cpo3endE,@object
	.size		_ZN39_INTERNAL_8dd46bb7_4_k_cu_eee43431_89284cuda3std3__45__cpo3endE,(_ZN39_INTERNAL_8dd46bb7_4_k_cu_eee43431_89284cuda3std3__419piecewise_constructE - _ZN39_INTERNAL_8dd46bb7_4_k_cu_eee43431_89284cuda3std3__45__cpo3endE)
_ZN39_INTERNAL_8dd46bb7_4_k_cu_eee43431_89284cuda3std3__45__cpo3endE:
	.zero		1
	.type		_ZN39_INTERNAL_8dd46bb7_4_k_cu_eee43431_89284cuda3std3__419piecewise_constructE,@object
	.size		_ZN39_INTERNAL_8dd46bb7_4_k_cu_eee43431_89284cuda3std3__419piecewise_constructE,(_ZN39_INTERNAL_8dd46bb7_4_k_cu_eee43431_89284cuda3std3__45__cpo4cendE - _ZN39_INTERNAL_8dd46bb7_4_k_cu_eee43431_89284cuda3std3__419piecewise_constructE)
_ZN39_INTERNAL_8dd46bb7_4_k_cu_eee43431_89284cuda3std3__419piecewise_constructE:
	.zero		1
	.type		_ZN39_INTERNAL_8dd46bb7_4_k_cu_eee43431_89284cuda3std3__45__cpo4cendE,@object
	.size		_ZN39_INTERNAL_8dd46bb7_4_k_cu_eee43431_89284cuda3std3__45__cpo4cendE,(_ZN39_INTERNAL_8dd46bb7_4_k_cu_eee43431_89284cuda3std6ranges3__45__cpo4swapE - _ZN39_INTERNAL_8dd46bb7_4_k_cu_eee43431_89284cuda3std3__45__cpo4cendE)
_ZN39_INTERNAL_8dd46bb7_4_k_cu_eee43431_89284cuda3std3__45__cpo4cendE:
	.zero		1
	.type		_ZN39_INTERNAL_8dd46bb7_4_k_cu_eee43431_89284cuda3std6ranges3__45__cpo4swapE,@object
	.size		_ZN39_INTERNAL_8dd46bb7_4_k_cu_eee43431_89284cuda3std6ranges3__45__cpo4swapE,(.L_10 - _ZN39_INTERNAL_8dd46bb7_4_k_cu_eee43431_89284cuda3std6ranges3__45__cpo4swapE)
_ZN39_INTERNAL_8dd46bb7_4_k_cu_eee43431_89284cuda3std6ranges3__45__cpo4swapE:
	.zero		1
.L_10:


//--------------------- .nv.constant0._ZN7cutlass13device_kernelINS_4gemm6kernel13GemmUniversalIN4cute5tupleIJiiiiEEENS1_10collective13CollectiveMmaINS1_35MainloopSm100TmaUmmaWarpSpecializedILi5ELi2ELi4ENS5_IJNS4_1CILi2EEENSA_ILi1EEESC_EEEEENS5_IJNSA_ILi64EEENSA_ILi128EEESG_EEENS_12float_e4m3_tENS5_IJlSC_lEEESI_SJ_NS4_8TiledMMAINS4_8MMA_AtomIJNS4_10MMA_TraitsINS4_19SM100_MMA_F8F6F4_SSEJSI_SI_fSF_SG_NS4_17integral_constantINS4_4UMMA5MajorELSQ_0EEESR_NSO_INSP_7ScaleInELSS_0EEEST_EEEEEENS4_6LayoutINS5_IJSC_SC_SC_EEENS5_IJNSA_ILi0EEESY_SY_EEEEENS5_IJNS4_10UnderscoreES11_S11_EEEEENS4_13SM90_TMA_LOADENS4_14ComposedLayoutINS4_7SwizzleILi3ELi4ELi3EEENS4_18smem_ptr_flag_bitsILi8EEENSW_INS5_IJNSA_ILi8EEESG_EEENS5_IJSG_SC_EEEEEEEvNS4_8identityENS4_23SM90_TMA_LOAD_MULTICASTES1E_vS1F_EENS_8epilogue10collective18CollectiveEpilogueINS1I_23Sm100TmaWarpSpecializedILi2ELi2ELi32ELb0ELb0EEEJSH_NS5_IJNSW_ISF_SC_EES1N_EEESI_SJ_SI_SJ_NS1I_6fusion15FusionCallbacksIS1M_NS1P_17LinearCombinationISI_fSI_fLNS_15FloatRoundStyleE2EEESH_S1O_JEEENS4_5SM1004TMEM4LOAD26SM100_TMEM_LOAD_16dp32b32xES14_NS15_INS16_ILi2ELi4ELi3EEES19_NSW_INS5_IJS1A_SF_EEENS5_IJSF_SC_EEEEEEENS4_39AutoVectorizingCopyWithAssumedAlignmentILi128EEENS4_14SM90_TMA_STOREES23_S25_S25_EEEvvEEEEvNT_6ParamsE --------------------------
	.section	.nv.constant0._ZN7cutlass13device_kernelINS_4gemm6kernel13GemmUniversalIN4cute5tupleIJiiiiEEENS1_10collective13CollectiveMmaINS1_35MainloopSm100TmaUmmaWarpSpecializedILi5ELi2ELi4ENS5_IJNS4_1CILi2EEENSA_ILi1EEESC_EEEEENS5_IJNSA_ILi64EEENSA_ILi128EEESG_EEENS_12float_e4m3_tENS5_IJlSC_lEEESI_SJ_NS4_8TiledMMAINS4_8MMA_AtomIJNS4_10MMA_TraitsINS4_19SM100_MMA_F8F6F4_SSEJSI_SI_fSF_SG_NS4_17integral_constantINS4_4UMMA5MajorELSQ_0EEESR_NSO_INSP_7ScaleInELSS_0EEEST_EEEEEENS4_6LayoutINS5_IJSC_SC_SC_EEENS5_IJNSA_ILi0EEESY_SY_EEEEENS5_IJNS4_10UnderscoreES11_S11_EEEEENS4_13SM90_TMA_LOADENS4_14ComposedLayoutINS4_7SwizzleILi3ELi4ELi3EEENS4_18smem_ptr_flag_bitsILi8EEENSW_INS5_IJNSA_ILi8EEESG_EEENS5_IJSG_SC_EEEEEEEvNS4_8identityENS4_23SM90_TMA_LOAD_MULTICASTES1E_vS1F_EENS_8epilogue10collective18CollectiveEpilogueINS1I_23Sm100TmaWarpSpecializedILi2ELi2ELi32ELb0ELb0EEEJSH_NS5_IJNSW_ISF_SC_EES1N_EEESI_SJ_SI_SJ_NS1I_6fusion15FusionCallbacksIS1M_NS1P_17LinearCombinationISI_fSI_fLNS_15FloatRoundStyleE2EEESH_S1O_JEEENS4_5SM1004TMEM4LOAD26SM100_TMEM_LOAD_16dp32b32xES14_NS15_INS16_ILi2ELi4ELi3EEES19_NSW_INS5_IJS1A_SF_EEENS5_IJSF_SC_EEEEEEENS4_39AutoVectorizingCopyWithAssumedAlignmentILi128EEENS4_14SM90_TMA_STOREES23_S25_S25_EEEvvEEEEvNT_6ParamsE,"a",@progbits
	.sectionflags	@""
	.align	4
.nv.constant0._ZN7cutlass13device_kernelINS_4gemm6kernel13GemmUniversalIN4cute5tupleIJiiiiEEENS1_10collective13CollectiveMmaINS1_35MainloopSm100TmaUmmaWarpSpecializedILi5ELi2ELi4ENS5_IJNS4_1CILi2EEENSA_ILi1EEESC_EEEEENS5_IJNSA_ILi64EEENSA_ILi128EEESG_EEENS_12float_e4m3_tENS5_IJlSC_lEEESI_SJ_NS4_8TiledMMAINS4_8MMA_AtomIJNS4_10MMA_TraitsINS4_19SM100_MMA_F8F6F4_SSEJSI_SI_fSF_SG_NS4_17integral_constantINS4_4UMMA5MajorELSQ_0EEESR_NSO_INSP_7ScaleInELSS_0EEEST_EEEEEENS4_6LayoutINS5_IJSC_SC_SC_EEENS5_IJNSA_ILi0EEESY_SY_EEEEENS5_IJNS4_10UnderscoreES11_S11_EEEEENS4_13SM90_TMA_LOADENS4_14ComposedLayoutINS4_7SwizzleILi3ELi4ELi3EEENS4_18smem_ptr_flag_bitsILi8EEENSW_INS5_IJNSA_ILi8EEESG_EEENS5_IJSG_SC_EEEEEEEvNS4_8identityENS4_23SM90_TMA_LOAD_MULTICASTES1E_vS1F_EENS_8epilogue10collective18CollectiveEpilogueINS1I_23Sm100TmaWarpSpecializedILi2ELi2ELi32ELb0ELb0EEEJSH_NS5_IJNSW_ISF_SC_EES1N_EEESI_SJ_SI_SJ_NS1I_6fusion15FusionCallbacksIS1M_NS1P_17LinearCombinationISI_fSI_fLNS_15FloatRoundStyleE2EEESH_S1O_JEEENS4_5SM1004TMEM4LOAD26SM100_TMEM_LOAD_16dp32b32xES14_NS15_INS16_ILi2ELi4ELi3EEES19_NSW_INS5_IJS1A_SF_EEENS5_IJSF_SC_EEEEEEENS4_39AutoVectorizingCopyWithAssumedAlignmentILi128EEENS4_14SM90_TMA_STOREES23_S25_S25_EEEvvEEEEvNT_6ParamsE:
	.zero		2944


//--------------------- SYMBOLS --------------------------

	.type		.nv.reservedSmem.offset0,@object
	.size		.nv.reservedSmem.offset0,0x4
	.type		.nv.reservedSmem.cap,@object
	.size		.nv.reservedSmem.cap,0x4
	.type		__assertfail,@function
